	.target	sm_90a

	.elftype	@"ET_EXEC"


//--------------------- .note.nv.tkinfo           --------------------------
	.section	.note.nv.tkinfo,"",@"SHT_NOTE"
	.sectionflags	@"SHF_NOTE_NV_TKINFO"
	.tkinfo
        /*0018*/ 	.word	0x00000002
        /*0030*/ 	.string	""
        /*0030*/ 	.string	"ptxas"
        /*0030*/ 	.string	"Cuda compilation tools, release 13.0, V13.0.88"
        /*0030*/ 	.string	"Build cuda_13.0.r13.0/compiler.36424714_0"
        /*0030*/ 	.string	"-arch sm_90a -m 64 "



//--------------------- .note.nv.cuinfo           --------------------------
	.section	.note.nv.cuinfo,"",@"SHT_NOTE"
	.sectionflags	@"SHF_NOTE_NV_CUINFO"
        /*0018*/ 	.short	0x0002
        /*001a*/ 	.short	0x005a
        /*001c*/ 	.short	0x0082
	.zero		2


//--------------------- .nv.info                  --------------------------
	.section	.nv.info,"",@"SHT_CUDA_INFO"
	.align	4


	//----- nvinfo : EIATTR_REGCOUNT
	.align		4
        /*0000*/ 	.byte	0x04, 0x2f
        /*0002*/ 	.short	(.L_12 - .L_11)
	.align		4
.L_11:
        /*0004*/ 	.word	index@(_ZN7cutlass13device_kernelINS_4gemm6kernel13GemmUniversalIN4cute5tupleIJiiiiEEENS1_10collective13CollectiveMmaINS1_37MainloopSm90TmaGmmaWarpSpecializedFP8ILi4ENS5_IJNS4_1CILi2EEENSA_ILi1EEESC_EEENS1_35KernelTmaWarpSpecializedCooperativeEEENS5_IJNSA_ILi128EEENSA_ILi64EEENSA_ILi32EEEEEENS_12float_e5m2_tENS5_IJlSC_lEEESK_SL_NS4_8TiledMMAINS4_8MMA_AtomIJNS4_4SM904GMMA30MMA_64x64x32_F32E5M2E5M2_SS_TNILNSP_7ScaleInE1ELSR_1EEEEEENS4_6LayoutISD_NS5_IJSC_NSA_ILi0EEESV_EEEEENS5_IJNS4_10UnderscoreESY_SY_EEEEENS4_13SM90_TMA_LOADENS4_14ComposedLayoutINS4_7SwizzleILi1ELi4ELi3EEENS4_18smem_ptr_flag_bitsILi8EEENSU_INS5_IJNSA_ILi8EEESI_EEENS5_IJSI_SC_EEEEEEEvNS4_8identityENS4_23SM90_TMA_LOAD_MULTICASTES1B_vS1C_EENS_8epilogue10collective6detail29Sm90TmaWarpSpecializedAdapterINS1G_15DefaultEpilogueISK_SL_SL_NS1F_6thread17LinearCombinationISK_Li1EffLNS1K_9ScaleType4KindE0ELNS_15FloatRoundStyleE2ESK_EENS1_15EpilogueDefaultEEEEEvvEEEEvNT_6ParamsE)
        /*0008*/ 	.word	0x000000a8


	//----- nvinfo : EIATTR_FRAME_SIZE
	.align		4
.L_12:
        /*000c*/ 	.byte	0x04, 0x11
        /*000e*/ 	.short	(.L_14 - .L_13)
	.align		4
.L_13:
        /*0010*/ 	.word	index@(_ZN7cutlass13device_kernelINS_4gemm6kernel13GemmUniversalIN4cute5tupleIJiiiiEEENS1_10collective13CollectiveMmaINS1_37MainloopSm90TmaGmmaWarpSpecializedFP8ILi4ENS5_IJNS4_1CILi2EEENSA_ILi1EEESC_EEENS1_35KernelTmaWarpSpecializedCooperativeEEENS5_IJNSA_ILi128EEENSA_ILi64EEENSA_ILi32EEEEEENS_12float_e5m2_tENS5_IJlSC_lEEESK_SL_NS4_8TiledMMAINS4_8MMA_AtomIJNS4_4SM904GMMA30MMA_64x64x32_F32E5M2E5M2_SS_TNILNSP_7ScaleInE1ELSR_1EEEEEENS4_6LayoutISD_NS5_IJSC_NSA_ILi0EEESV_EEEEENS5_IJNS4_10UnderscoreESY_SY_EEEEENS4_13SM90_TMA_LOADENS4_14ComposedLayoutINS4_7SwizzleILi1ELi4ELi3EEENS4_18smem_ptr_flag_bitsILi8EEENSU_INS5_IJNSA_ILi8EEESI_EEENS5_IJSI_SC_EEEEEEEvNS4_8identityENS4_23SM90_TMA_LOAD_MULTICASTES1B_vS1C_EENS_8epilogue10collective6detail29Sm90TmaWarpSpecializedAdapterINS1G_15DefaultEpilogueISK_SL_SL_NS1F_6thread17LinearCombinationISK_Li1EffLNS1K_9ScaleType4KindE0ELNS_15FloatRoundStyleE2ESK_EENS1_15EpilogueDefaultEEEEEvvEEEEvNT_6ParamsE)
        /*0014*/ 	.word	0x00000000


	//----- nvinfo : EIATTR_MIN_STACK_SIZE
	.align		4
.L_14:
        /*0018*/ 	.byte	0x04, 0x12
        /*001a*/ 	.short	(.L_16 - .L_15)
	.align		4
.L_15:
        /*001c*/ 	.word	index@(_ZN7cutlass13device_kernelINS_4gemm6kernel13GemmUniversalIN4cute5tupleIJiiiiEEENS1_10collective13CollectiveMmaINS1_37MainloopSm90TmaGmmaWarpSpecializedFP8ILi4ENS5_IJNS4_1CILi2EEENSA_ILi1EEESC_EEENS1_35KernelTmaWarpSpecializedCooperativeEEENS5_IJNSA_ILi128EEENSA_ILi64EEENSA_ILi32EEEEEENS_12float_e5m2_tENS5_IJlSC_lEEESK_SL_NS4_8TiledMMAINS4_8MMA_AtomIJNS4_4SM904GMMA30MMA_64x64x32_F32E5M2E5M2_SS_TNILNSP_7ScaleInE1ELSR_1EEEEEENS4_6LayoutISD_NS5_IJSC_NSA_ILi0EEESV_EEEEENS5_IJNS4_10UnderscoreESY_SY_EEEEENS4_13SM90_TMA_LOADENS4_14ComposedLayoutINS4_7SwizzleILi1ELi4ELi3EEENS4_18smem_ptr_flag_bitsILi8EEENSU_INS5_IJNSA_ILi8EEESI_EEENS5_IJSI_SC_EEEEEEEvNS4_8identityENS4_23SM90_TMA_LOAD_MULTICASTES1B_vS1C_EENS_8epilogue10collective6detail29Sm90TmaWarpSpecializedAdapterINS1G_15DefaultEpilogueISK_SL_SL_NS1F_6thread17LinearCombinationISK_Li1EffLNS1K_9ScaleType4KindE0ELNS_15FloatRoundStyleE2ESK_EENS1_15EpilogueDefaultEEEEEvvEEEEvNT_6ParamsE)
        /*0020*/ 	.word	0x00000000
.L_16:


//--------------------- .nv.compat                --------------------------
	.section	.nv.compat,"",@"SHT_CUDA_COMPAT_INFO"
	.align	4
        /*0000*/ 	.byte	0x02, 0x09, 0x01, 0x00, 0x02, 0x02, 0x04, 0x00, 0x02, 0x05, 0x05, 0x00, 0x03, 0x07, 0x01, 0x01
        /*0010*/ 	.byte	0x02, 0x03, 0x01, 0x00, 0x02, 0x06, 0x01, 0x00, 0x04, 0x0b, 0x08, 0x00, 0x00, 0x00, 0x00, 0x00
        /*0020*/ 	.byte	0x00, 0x00, 0x00, 0x00


//--------------------- .nv.info._ZN7cutlass13device_kernelINS_4gemm6kernel13GemmUniversalIN4cute5tupleIJiiiiEEENS1_10collective13CollectiveMmaINS1_37MainloopSm90TmaGmmaWarpSpecializedFP8ILi4ENS5_IJNS4_1CILi2EEENSA_ILi1EEESC_EEENS1_35KernelTmaWarpSpecializedCooperativeEEENS5_IJNSA_ILi128EEENSA_ILi64EEENSA_ILi32EEEEEENS_12float_e5m2_tENS5_IJlSC_lEEESK_SL_NS4_8TiledMMAINS4_8MMA_AtomIJNS4_4SM904GMMA30MMA_64x64x32_F32E5M2E5M2_SS_TNILNSP_7ScaleInE1ELSR_1EEEEEENS4_6LayoutISD_NS5_IJSC_NSA_ILi0EEESV_EEEEENS5_IJNS4_10UnderscoreESY_SY_EEEEENS4_13SM90_TMA_LOADENS4_14ComposedLayoutINS4_7SwizzleILi1ELi4ELi3EEENS4_18smem_ptr_flag_bitsILi8EEENSU_INS5_IJNSA_ILi8EEESI_EEENS5_IJSI_SC_EEEEEEEvNS4_8identityENS4_23SM90_TMA_LOAD_MULTICASTES1B_vS1C_EENS_8epilogue10collective6detail29Sm90TmaWarpSpecializedAdapterINS1G_15DefaultEpilogueISK_SL_SL_NS1F_6thread17LinearCombinationISK_Li1EffLNS1K_9ScaleType4KindE0ELNS_15FloatRoundStyleE2ESK_EENS1_15EpilogueDefaultEEEEEvvEEEEvNT_6ParamsE --------------------------
	.section	.nv.info._ZN7cutlass13device_kernelINS_4gemm6kernel13GemmUniversalIN4cute5tupleIJiiiiEEENS1_10collective13CollectiveMmaINS1_37MainloopSm90TmaGmmaWarpSpecializedFP8ILi4ENS5_IJNS4_1CILi2EEENSA_ILi1EEESC_EEENS1_35KernelTmaWarpSpecializedCooperativeEEENS5_IJNSA_ILi128EEENSA_ILi64EEENSA_ILi32EEEEEENS_12float_e5m2_tENS5_IJlSC_lEEESK_SL_NS4_8TiledMMAINS4_8MMA_AtomIJNS4_4SM904GMMA30MMA_64x64x32_F32E5M2E5M2_SS_TNILNSP_7ScaleInE1ELSR_1EEEEEENS4_6LayoutISD_NS5_IJSC_NSA_ILi0EEESV_EEEEENS5_IJNS4_10UnderscoreESY_SY_EEEEENS4_13SM90_TMA_LOADENS4_14ComposedLayoutINS4_7SwizzleILi1ELi4ELi3EEENS4_18smem_ptr_flag_bitsILi8EEENSU_INS5_IJNSA_ILi8EEESI_EEENS5_IJSI_SC_EEEEEEEvNS4_8identityENS4_23SM90_TMA_LOAD_MULTICASTES1B_vS1C_EENS_8epilogue10collective6detail29Sm90TmaWarpSpecializedAdapterINS1G_15DefaultEpilogueISK_SL_SL_NS1F_6thread17LinearCombinationISK_Li1EffLNS1K_9ScaleType4KindE0ELNS_15FloatRoundStyleE2ESK_EENS1_15EpilogueDefaultEEEEEvvEEEEvNT_6ParamsE,"",@"SHT_CUDA_INFO"
	.sectionflags	@""
	.align	4


	//----- nvinfo : EIATTR_CUDA_API_VERSION
	.align		4
        /*0000*/ 	.byte	0x04, 0x37
        /*0002*/ 	.short	(.L_18 - .L_17)
.L_17:
        /*0004*/ 	.word	0x00000082


	//----- nvinfo : EIATTR_KPARAM_INFO
	.align		4
.L_18:
        /*0008*/ 	.byte	0x04, 0x17
        /*000a*/ 	.short	(.L_20 - .L_19)
.L_19:
        /*000c*/ 	.word	0x00000000
        /*0010*/ 	.short	0x0000
        /*0012*/ 	.short	0x0070
        /*0014*/ 	.byte	0x00, 0xf0, 0x01, 0x10


	//----- nvinfo : EIATTR_SPARSE_MMA_MASK
	.align		4
.L_20:
        /*0018*/ 	.byte	0x03, 0x50
        /*001a*/ 	.short	0x0000


	//----- nvinfo : EIATTR_MAXREG_COUNT
	.align		4
        /*001c*/ 	.byte	0x03, 0x1b
        /*001e*/ 	.short	0x00a8


	//----- nvinfo : EIATTR_NUM_BARRIERS
	.align		4
        /*0020*/ 	.byte	0x02, 0x4c
        /*0022*/ 	.byte	0x01
	.zero		1


	//----- nvinfo : EIATTR_MERCURY_ISA_VERSION
	.align		4
        /*0024*/ 	.byte	0x03, 0x5f
        /*0026*/ 	.short	0x0101


	//----- nvinfo : EIATTR_INT_WARP_WIDE_INSTR_OFFSETS
	.align		4
        /*0028*/ 	.byte	0x04, 0x31
        /*002a*/ 	.short	(.L_22 - .L_21)


	//   ....[0]....
.L_21:
        /*002c*/ 	.word	0x00000470


	//   ....[1]....
        /*0030*/ 	.word	0x000005a0


	//   ....[2]....
        /*0034*/ 	.word	0x00000680


	//   ....[3]....
        /*0038*/ 	.word	0x000023f0


	//----- nvinfo : EIATTR_COOP_GROUP_MASK_REGIDS
	.align		4
.L_22:
        /*003c*/ 	.byte	0x04, 0x29
        /*003e*/ 	.short	(.L_24 - .L_23)


	//   ....[0]....
.L_23:
        /*0040*/ 	.word	0xffffffff


	//   ....[1]....
        /*0044*/ 	.word	0xffffffff


	//   ....[2]....
        /*0048*/ 	.word	0xffffffff


	//   ....[3]....
        /*004c*/ 	.word	0xffffffff


	//   ....[4]....
        /*0050*/ 	.word	0xffffffff


	//   ....[5]....
        /*0054*/ 	.word	0xffffffff


	//----- nvinfo : EIATTR_COOP_GROUP_INSTR_OFFSETS
	.align		4
.L_24:
        /*0058*/ 	.byte	0x04, 0x28
        /*005a*/ 	.short	(.L_26 - .L_25)


	//   ....[0]....
.L_25:
        /*005c*/ 	.word	0x00000060


	//   ....[1]....
        /*0060*/ 	.word	0x00000070


	//   ....[2]....
        /*0064*/ 	.word	0x00000130


	//   ....[3]....
        /*0068*/ 	.word	0x000002d0


	//   ....[4]....
        /*006c*/ 	.word	0x000007f0


	//   ....[5]....
        /*0070*/ 	.word	0x00001270


	//----- nvinfo : EIATTR_REG_RECONFIG
	.align		4
.L_26:
        /*0074*/ 	.byte	0x01, 0x54
	.zero		2


	//----- nvinfo : EIATTR_MBARRIER_INSTR_OFFSETS
	.align		4
        /*0078*/ 	.byte	0x04, 0x39
        /*007a*/ 	.short	(.L_28 - .L_27)


	//   ....[0]....
.L_27:
        /*007c*/ 	.word	0x00000230
        /*0080*/ 	.word	0x000000ff
        /*0084*/ 	.word	0x00000000
        /*0088*/ 	.short	0x0100
        /*008a*/ 	.byte	0x08
	.zero		1


	//   ....[1]....
        /*008c*/ 	.word	0x00000240
        /*0090*/ 	.word	0x000000ff
        /*0094*/ 	.word	0x00000020
        /*0098*/ 	.short	0x0100
        /*009a*/ 	.byte	0x08
	.zero		1


	//   ....[2]....
        /*009c*/ 	.word	0x00000250
        /*00a0*/ 	.word	0x000000ff
        /*00a4*/ 	.word	0x00000008
        /*00a8*/ 	.short	0x0100
        /*00aa*/ 	.byte	0x08
	.zero		1


	//   ....[3]....
        /*00ac*/ 	.word	0x00000260
        /*00b0*/ 	.word	0x000000ff
        /*00b4*/ 	.word	0x00000028
        /*00b8*/ 	.short	0x0100
        /*00ba*/ 	.byte	0x08
	.zero		1


	//   ....[4]....
        /*00bc*/ 	.word	0x00000270
        /*00c0*/ 	.word	0x000000ff
        /*00c4*/ 	.word	0x00000010
        /*00c8*/ 	.short	0x0100
        /*00ca*/ 	.byte	0x08
	.zero		1


	//   ....[5]....
        /*00cc*/ 	.word	0x00000280
        /*00d0*/ 	.word	0x000000ff
        /*00d4*/ 	.word	0x00000030
        /*00d8*/ 	.short	0x0100
        /*00da*/ 	.byte	0x08
	.zero		1


	//   ....[6]....
        /*00dc*/ 	.word	0x00000290
        /*00e0*/ 	.word	0x000000ff
        /*00e4*/ 	.word	0x00000018
        /*00e8*/ 	.short	0x0100
        /*00ea*/ 	.byte	0x08
	.zero		1


	//   ....[7]....
        /*00ec*/ 	.word	0x000002a0
        /*00f0*/ 	.word	0x000000ff
        /*00f4*/ 	.word	0x00000038
        /*00f8*/ 	.short	0x0100
        /*00fa*/ 	.byte	0x08
	.zero		1


	//   ....[8]....
        /*00fc*/ 	.word	0x00000700
        /*0100*/ 	.word	0x000000ff
        /*0104*/ 	.word	0x00000050
        /*0108*/ 	.short	0x0100
        /*010a*/ 	.byte	0x06
	.zero		1


	//   ....[9]....
        /*010c*/ 	.word	0x00000790
        /*0110*/ 	.word	0x000000ff
        /*0114*/ 	.word	0x00000058
        /*0118*/ 	.short	0x0100
        /*011a*/ 	.byte	0x06
	.zero		1


	//   ....[10]....
        /*011c*/ 	.word	0x000015b0
        /*0120*/ 	.word	0x000000ff
        /*0124*/ 	.word	0x00000000
        /*0128*/ 	.short	0x010a
        /*012a*/ 	.byte	0x06
	.zero		1


	//   ....[11]....
        /*012c*/ 	.word	0x000015f0
        /*0130*/ 	.word	0x000000ff
        /*0134*/ 	.word	0x00000000
        /*0138*/ 	.short	0x010a
        /*013a*/ 	.byte	0x06
	.zero		1


	//   ....[12]....
        /*013c*/ 	.word	0x00001be0
        /*0140*/ 	.word	0x000000ff
        /*0144*/ 	.word	0x00000000
        /*0148*/ 	.short	0x010a
        /*014a*/ 	.byte	0x0c
	.zero		1


	//   ....[13]....
        /*014c*/ 	.word	0x00001c20
        /*0150*/ 	.word	0x000000ff
        /*0154*/ 	.word	0x00000000
        /*0158*/ 	.short	0x010a
        /*015a*/ 	.byte	0x0c
	.zero		1


	//   ....[14]....
        /*015c*/ 	.word	0x00002000
        /*0160*/ 	.word	0x0000000a
        /*0164*/ 	.word	0x00000000
        /*0168*/ 	.short	0x0101
        /*016a*/ 	.byte	0x3f
	.zero		1


	//   ....[15]....
        /*016c*/ 	.word	0x00002470
        /*0170*/ 	.word	0x00000008
        /*0174*/ 	.word	0x00000000
        /*0178*/ 	.short	0x0101
        /*017a*/ 	.byte	0x3f
	.zero		1


	//   ....[16]....
        /*017c*/ 	.word	0x00005d50
        /*0180*/ 	.word	0x00000015
        /*0184*/ 	.word	0x00000020
        /*0188*/ 	.short	0x010a
        /*018a*/ 	.byte	0x3f
	.zero		1


	//   ....[17]....
        /*018c*/ 	.word	0x00006100
        /*0190*/ 	.word	0x00000007
        /*0194*/ 	.word	0x00000058
        /*0198*/ 	.short	0x0101
        /*019a*/ 	.byte	0x3f
	.zero		1


	//   ....[18]....
        /*019c*/ 	.word	0x00006810
        /*01a0*/ 	.word	0x00000005
        /*01a4*/ 	.word	0x00000000
        /*01a8*/ 	.short	0x010a
        /*01aa*/ 	.byte	0x3f
	.zero		1


	//   ....[19]....
        /*01ac*/ 	.word	0x00006890
        /*01b0*/ 	.word	0x00000007
        /*01b4*/ 	.word	0x00000000
        /*01b8*/ 	.short	0x010a
        /*01ba*/ 	.byte	0x3f
	.zero		1


	//   ....[20]....
        /*01bc*/ 	.word	0x00006920
        /*01c0*/ 	.word	0x00000006
        /*01c4*/ 	.word	0x00000000
        /*01c8*/ 	.short	0x010a
        /*01ca*/ 	.byte	0x3f
	.zero		1


	//   ....[21]....
        /*01cc*/ 	.word	0x000069b0
        /*01d0*/ 	.word	0x00000003
        /*01d4*/ 	.word	0x00000000
        /*01d8*/ 	.short	0x010a
        /*01da*/ 	.byte	0x3f
	.zero		1


	//   ....[22]....
        /*01dc*/ 	.word	0x00006a20
        /*01e0*/ 	.word	0x00000009
        /*01e4*/ 	.word	0x00000000
        /*01e8*/ 	.short	0x010a
        /*01ea*/ 	.byte	0x3f
	.zero		1


	//   ....[23]....
        /*01ec*/ 	.word	0x00006a80
        /*01f0*/ 	.word	0x0000000b
        /*01f4*/ 	.word	0x00000000
        /*01f8*/ 	.short	0x010a
        /*01fa*/ 	.byte	0x3f
	.zero		1


	//   ....[24]....
        /*01fc*/ 	.word	0x00006b50
        /*0200*/ 	.word	0x00000015
        /*0204*/ 	.word	0x00000020
        /*0208*/ 	.short	0x010a
        /*020a*/ 	.byte	0x3f
	.zero		1


	//   ....[25]....
        /*020c*/ 	.word	0x00006c20
        /*0210*/ 	.word	0x00000005
        /*0214*/ 	.word	0x00000000
        /*0218*/ 	.short	0x010a
        /*021a*/ 	.byte	0x3f
	.zero		1


	//   ....[26]....
        /*021c*/ 	.word	0x00006c70
        /*0220*/ 	.word	0x00000007
        /*0224*/ 	.word	0x00000000
        /*0228*/ 	.short	0x010a
        /*022a*/ 	.byte	0x3f
	.zero		1


	//   ....[27]....
        /*022c*/ 	.word	0x00006cc0
        /*0230*/ 	.word	0x00000006
        /*0234*/ 	.word	0x00000000
        /*0238*/ 	.short	0x010a
        /*023a*/ 	.byte	0x3f
	.zero		1


	//----- nvinfo : EIATTR_NUM_MBARRIERS
	.align		4
.L_28:
        /*023c*/ 	.byte	0x03, 0x38
        /*023e*/ 	.short	0x000a


	//----- nvinfo : EIATTR_EXIT_INSTR_OFFSETS
	.align		4
        /*0240*/ 	.byte	0x04, 0x1c
        /*0242*/ 	.short	(.L_30 - .L_29)


	//   ....[0]....
.L_29:
        /*0244*/ 	.word	0x00000950


	//   ....[1]....
        /*0248*/ 	.word	0x00001140


	//   ....[2]....
        /*024c*/ 	.word	0x00005460


	//   ....[3]....
        /*0250*/ 	.word	0x000059c0


	//   ....[4]....
        /*0254*/ 	.word	0x00006a00


	//----- nvinfo : EIATTR_MAX_THREADS
	.align		4
.L_30:
        /*0258*/ 	.byte	0x04, 0x05
        /*025a*/ 	.short	(.L_32 - .L_31)
.L_31:
        /*025c*/ 	.word	0x00000180
        /*0260*/ 	.word	0x00000001
        /*0264*/ 	.word	0x00000001


	//----- nvinfo : EIATTR_CRS_STACK_SIZE
	.align		4
.L_32:
        /*0268*/ 	.byte	0x04, 0x1e
        /*026a*/ 	.short	(.L_34 - .L_33)
.L_33:
        /*026c*/ 	.word	0x00000000


	//----- nvinfo : EIATTR_CBANK_PARAM_SIZE
	.align		4
.L_34:
        /*0270*/ 	.byte	0x03, 0x19
        /*0272*/ 	.short	0x0470


	//----- nvinfo : EIATTR_PARAM_CBANK
	.align		4
        /*0274*/ 	.byte	0x04, 0x0a
        /*0276*/ 	.short	(.L_36 - .L_35)
	.align		4
.L_35:
        /*0278*/ 	.word	index@(.nv.constant0._ZN7cutlass13device_kernelINS_4gemm6kernel13GemmUniversalIN4cute5tupleIJiiiiEEENS1_10collective13CollectiveMmaINS1_37MainloopSm90TmaGmmaWarpSpecializedFP8ILi4ENS5_IJNS4_1CILi2EEENSA_ILi1EEESC_EEENS1_35KernelTmaWarpSpecializedCooperativeEEENS5_IJNSA_ILi128EEENSA_ILi64EEENSA_ILi32EEEEEENS_12float_e5m2_tENS5_IJlSC_lEEESK_SL_NS4_8TiledMMAINS4_8MMA_AtomIJNS4_4SM904GMMA30MMA_64x64x32_F32E5M2E5M2_SS_TNILNSP_7ScaleInE1ELSR_1EEEEEENS4_6LayoutISD_NS5_IJSC_NSA_ILi0EEESV_EEEEENS5_IJNS4_10UnderscoreESY_SY_EEEEENS4_13SM90_TMA_LOADENS4_14ComposedLayoutINS4_7SwizzleILi1ELi4ELi3EEENS4_18smem_ptr_flag_bitsILi8EEENSU_INS5_IJNSA_ILi8EEESI_EEENS5_IJSI_SC_EEEEEEEvNS4_8identityENS4_23SM90_TMA_LOAD_MULTICASTES1B_vS1C_EENS_8epilogue10collective6detail29Sm90TmaWarpSpecializedAdapterINS1G_15DefaultEpilogueISK_SL_SL_NS1F_6thread17LinearCombinationISK_Li1EffLNS1K_9ScaleType4KindE0ELNS_15FloatRoundStyleE2ESK_EENS1_15EpilogueDefaultEEEEEvvEEEEvNT_6ParamsE)
        /*027c*/ 	.short	0x0210
        /*027e*/ 	.short	0x0470


	//----- nvinfo : EIATTR_SW_WAR
	.align		4
.L_36:
        /*0280*/ 	.byte	0x04, 0x36
        /*0282*/ 	.short	(.L_38 - .L_37)
.L_37:
        /*0284*/ 	.word	0x00000008
.L_38:


//--------------------- .nv.callgraph             --------------------------
	.section	.nv.callgraph,"",@"SHT_CUDA_CALLGRAPH"
	.align	4
	.sectionentsize	8
	.align		4
        /*0000*/ 	.word	0x00000000
	.align		4
        /*0004*/ 	.word	0xffffffff
	.align		4
        /*0008*/ 	.word	0x00000000
	.align		4
        /*000c*/ 	.word	0xfffffffe
	.align		4
        /*0010*/ 	.word	0x00000000
	.align		4
        /*0014*/ 	.word	0xfffffffd
	.align		4
        /*0018*/ 	.word	0x00000000
	.align		4
        /*001c*/ 	.word	0xfffffffc


//--------------------- .nv.constant4             --------------------------
	.section	.nv.constant4,"a",@progbits
	.align	8
	.align		8
.nv.constant4:
        /*0000*/ 	.dword	_ZN39_INTERNAL_9b653f2e_4_k_cu_0243d277_55854cuda3std3__45__cpo5beginE
	.align		8
        /*0008*/ 	.dword	_ZN39_INTERNAL_9b653f2e_4_k_cu_0243d277_55854cuda3std3__45__cpo3endE
	.align		8
        /*0010*/ 	.dword	_ZN39_INTERNAL_9b653f2e_4_k_cu_0243d277_55854cuda3std3__45__cpo6cbeginE
	.align		8
        /*0018*/ 	.dword	_ZN39_INTERNAL_9b653f2e_4_k_cu_0243d277_55854cuda3std3__45__cpo4cendE
	.align		8
        /*0020*/ 	.dword	_ZN39_INTERNAL_9b653f2e_4_k_cu_0243d277_55854cuda3std3__441_GLOBAL__N__9b653f2e_4_k_cu_0243d277_55856ignoreE
	.align		8
        /*0028*/ 	.dword	_ZN39_INTERNAL_9b653f2e_4_k_cu_0243d277_55854cuda3std3__419piecewise_constructE
	.align		8
        /*0030*/ 	.dword	_ZN39_INTERNAL_9b653f2e_4_k_cu_0243d277_55854cuda3std3__48in_placeE
	.align		8
        /*0038*/ 	.dword	_ZN39_INTERNAL_9b653f2e_4_k_cu_0243d277_55854cuda3std6ranges3__45__cpo4swapE
	.align		8
        /*0040*/ 	.dword	_ZN39_INTERNAL_9b653f2e_4_k_cu_0243d277_55854cuda3std6ranges3__45__cpo9iter_moveE
	.align		8
        /*0048*/ 	.dword	_ZN39_INTERNAL_9b653f2e_4_k_cu_0243d277_55854cute7productE
	.align		8
        /*0050*/ 	.dword	_ZN39_INTERNAL_9b653f2e_4_k_cu_0243d277_55854cute1_E


//--------------------- .text._ZN7cutlass13device_kernelINS_4gemm6kernel13GemmUniversalIN4cute5tupleIJiiiiEEENS1_10collective13CollectiveMmaINS1_37MainloopSm90TmaGmmaWarpSpecializedFP8ILi4ENS5_IJNS4_1CILi2EEENSA_ILi1EEESC_EEENS1_35KernelTmaWarpSpecializedCooperativeEEENS5_IJNSA_ILi128EEENSA_ILi64EEENSA_ILi32EEEEEENS_12float_e5m2_tENS5_IJlSC_lEEESK_SL_NS4_8TiledMMAINS4_8MMA_AtomIJNS4_4SM904GMMA30MMA_64x64x32_F32E5M2E5M2_SS_TNILNSP_7ScaleInE1ELSR_1EEEEEENS4_6LayoutISD_NS5_IJSC_NSA_ILi0EEESV_EEEEENS5_IJNS4_10UnderscoreESY_SY_EEEEENS4_13SM90_TMA_LOADENS4_14ComposedLayoutINS4_7SwizzleILi1ELi4ELi3EEENS4_18smem_ptr_flag_bitsILi8EEENSU_INS5_IJNSA_ILi8EEESI_EEENS5_IJSI_SC_EEEEEEEvNS4_8identityENS4_23SM90_TMA_LOAD_MULTICASTES1B_vS1C_EENS_8epilogue10collective6detail29Sm90TmaWarpSpecializedAdapterINS1G_15DefaultEpilogueISK_SL_SL_NS1F_6thread17LinearCombinationISK_Li1EffLNS1K_9ScaleType4KindE0ELNS_15FloatRoundStyleE2ESK_EENS1_15EpilogueDefaultEEEEEvvEEEEvNT_6ParamsE --------------------------
	.section	.text._ZN7cutlass13device_kernelINS_4gemm6kernel13GemmUniversalIN4cute5tupleIJiiiiEEENS1_10collective13CollectiveMmaINS1_37MainloopSm90TmaGmmaWarpSpecializedFP8ILi4ENS5_IJNS4_1CILi2EEENSA_ILi1EEESC_EEENS1_35KernelTmaWarpSpecializedCooperativeEEENS5_IJNSA_ILi128EEENSA_ILi64EEENSA_ILi32EEEEEENS_12float_e5m2_tENS5_IJlSC_lEEESK_SL_NS4_8TiledMMAINS4_8MMA_AtomIJNS4_4SM904GMMA30MMA_64x64x32_F32E5M2E5M2_SS_TNILNSP_7ScaleInE1ELSR_1EEEEEENS4_6LayoutISD_NS5_IJSC_NSA_ILi0EEESV_EEEEENS5_IJNS4_10UnderscoreESY_SY_EEEEENS4_13SM90_TMA_LOADENS4_14ComposedLayoutINS4_7SwizzleILi1ELi4ELi3EEENS4_18smem_ptr_flag_bitsILi8EEENSU_INS5_IJNSA_ILi8EEESI_EEENS5_IJSI_SC_EEEEEEEvNS4_8identityENS4_23SM90_TMA_LOAD_MULTICASTES1B_vS1C_EENS_8epilogue10collective6detail29Sm90TmaWarpSpecializedAdapterINS1G_15DefaultEpilogueISK_SL_SL_NS1F_6thread17LinearCombinationISK_Li1EffLNS1K_9ScaleType4KindE0ELNS_15FloatRoundStyleE2ESK_EENS1_15EpilogueDefaultEEEEEvvEEEEvNT_6ParamsE,"ax",@progbits
	.align	128
.text._ZN7cutlass13device_kernelINS_4gemm6kernel13GemmUniversalIN4cute5tupleIJiiiiEEENS1_10collective13CollectiveMmaINS1_37MainloopSm90TmaGmmaWarpSpecializedFP8ILi4ENS5_IJNS4_1CILi2EEENSA_ILi1EEESC_EEENS1_35KernelTmaWarpSpecializedCooperativeEEENS5_IJNSA_ILi128EEENSA_ILi64EEENSA_ILi32EEEEEENS_12float_e5m2_tENS5_IJlSC_lEEESK_SL_NS4_8TiledMMAINS4_8MMA_AtomIJNS4_4SM904GMMA30MMA_64x64x32_F32E5M2E5M2_SS_TNILNSP_7ScaleInE1ELSR_1EEEEEENS4_6LayoutISD_NS5_IJSC_NSA_ILi0EEESV_EEEEENS5_IJNS4_10UnderscoreESY_SY_EEEEENS4_13SM90_TMA_LOADENS4_14ComposedLayoutINS4_7SwizzleILi1ELi4ELi3EEENS4_18smem_ptr_flag_bitsILi8EEENSU_INS5_IJNSA_ILi8EEESI_EEENS5_IJSI_SC_EEEEEEEvNS4_8identityENS4_23SM90_TMA_LOAD_MULTICASTES1B_vS1C_EENS_8epilogue10collective6detail29Sm90TmaWarpSpecializedAdapterINS1G_15DefaultEpilogueISK_SL_SL_NS1F_6thread17LinearCombinationISK_Li1EffLNS1K_9ScaleType4KindE0ELNS_15FloatRoundStyleE2ESK_EENS1_15EpilogueDefaultEEEEEvvEEEEvNT_6ParamsE:
        .type           _ZN7cutlass13device_kernelINS_4gemm6kernel13GemmUniversalIN4cute5tupleIJiiiiEEENS1_10collective13CollectiveMmaINS1_37MainloopSm90TmaGmmaWarpSpecializedFP8ILi4ENS5_IJNS4_1CILi2EEENSA_ILi1EEESC_EEENS1_35KernelTmaWarpSpecializedCooperativeEEENS5_IJNSA_ILi128EEENSA_ILi64EEENSA_ILi32EEEEEENS_12float_e5m2_tENS5_IJlSC_lEEESK_SL_NS4_8TiledMMAINS4_8MMA_AtomIJNS4_4SM904GMMA30MMA_64x64x32_F32E5M2E5M2_SS_TNILNSP_7ScaleInE1ELSR_1EEEEEENS4_6LayoutISD_NS5_IJSC_NSA_ILi0EEESV_EEEEENS5_IJNS4_10UnderscoreESY_SY_EEEEENS4_13SM90_TMA_LOADENS4_14ComposedLayoutINS4_7SwizzleILi1ELi4ELi3EEENS4_18smem_ptr_flag_bitsILi8EEENSU_INS5_IJNSA_ILi8EEESI_EEENS5_IJSI_SC_EEEEEEEvNS4_8identityENS4_23SM90_TMA_LOAD_MULTICASTES1B_vS1C_EENS_8epilogue10collective6detail29Sm90TmaWarpSpecializedAdapterINS1G_15DefaultEpilogueISK_SL_SL_NS1F_6thread17LinearCombinationISK_Li1EffLNS1K_9ScaleType4KindE0ELNS_15FloatRoundStyleE2ESK_EENS1_15EpilogueDefaultEEEEEvvEEEEvNT_6ParamsE,@function
        .size           _ZN7cutlass13device_kernelINS_4gemm6kernel13GemmUniversalIN4cute5tupleIJiiiiEEENS1_10collective13CollectiveMmaINS1_37MainloopSm90TmaGmmaWarpSpecializedFP8ILi4ENS5_IJNS4_1CILi2EEENSA_ILi1EEESC_EEENS1_35KernelTmaWarpSpecializedCooperativeEEENS5_IJNSA_ILi128EEENSA_ILi64EEENSA_ILi32EEEEEENS_12float_e5m2_tENS5_IJlSC_lEEESK_SL_NS4_8TiledMMAINS4_8MMA_AtomIJNS4_4SM904GMMA30MMA_64x64x32_F32E5M2E5M2_SS_TNILNSP_7ScaleInE1ELSR_1EEEEEENS4_6LayoutISD_NS5_IJSC_NSA_ILi0EEESV_EEEEENS5_IJNS4_10UnderscoreESY_SY_EEEEENS4_13SM90_TMA_LOADENS4_14ComposedLayoutINS4_7SwizzleILi1ELi4ELi3EEENS4_18smem_ptr_flag_bitsILi8EEENSU_INS5_IJNSA_ILi8EEESI_EEENS5_IJSI_SC_EEEEEEEvNS4_8identityENS4_23SM90_TMA_LOAD_MULTICASTES1B_vS1C_EENS_8epilogue10collective6detail29Sm90TmaWarpSpecializedAdapterINS1G_15DefaultEpilogueISK_SL_SL_NS1F_6thread17LinearCombinationISK_Li1EffLNS1K_9ScaleType4KindE0ELNS_15FloatRoundStyleE2ESK_EENS1_15EpilogueDefaultEEEEEvvEEEEvNT_6ParamsE,(.L_x_140 - _ZN7cutlass13device_kernelINS_4gemm6kernel13GemmUniversalIN4cute5tupleIJiiiiEEENS1_10collective13CollectiveMmaINS1_37MainloopSm90TmaGmmaWarpSpecializedFP8ILi4ENS5_IJNS4_1CILi2EEENSA_ILi1EEESC_EEENS1_35KernelTmaWarpSpecializedCooperativeEEENS5_IJNSA_ILi128EEENSA_ILi64EEENSA_ILi32EEEEEENS_12float_e5m2_tENS5_IJlSC_lEEESK_SL_NS4_8TiledMMAINS4_8MMA_AtomIJNS4_4SM904GMMA30MMA_64x64x32_F32E5M2E5M2_SS_TNILNSP_7ScaleInE1ELSR_1EEEEEENS4_6LayoutISD_NS5_IJSC_NSA_ILi0EEESV_EEEEENS5_IJNS4_10UnderscoreESY_SY_EEEEENS4_13SM90_TMA_LOADENS4_14ComposedLayoutINS4_7SwizzleILi1ELi4ELi3EEENS4_18smem_ptr_flag_bitsILi8EEENSU_INS5_IJNSA_ILi8EEESI_EEENS5_IJSI_SC_EEEEEEEvNS4_8identityENS4_23SM90_TMA_LOAD_MULTICASTES1B_vS1C_EENS_8epilogue10collective6detail29Sm90TmaWarpSpecializedAdapterINS1G_15DefaultEpilogueISK_SL_SL_NS1F_6thread17LinearCombinationISK_Li1EffLNS1K_9ScaleType4KindE0ELNS_15FloatRoundStyleE2ESK_EENS1_15EpilogueDefaultEEEEEvvEEEEvNT_6ParamsE)
        .other          _ZN7cutlass13device_kernelINS_4gemm6kernel13GemmUniversalIN4cute5tupleIJiiiiEEENS1_10collective13CollectiveMmaINS1_37MainloopSm90TmaGmmaWarpSpecializedFP8ILi4ENS5_IJNS4_1CILi2EEENSA_ILi1EEESC_EEENS1_35KernelTmaWarpSpecializedCooperativeEEENS5_IJNSA_ILi128EEENSA_ILi64EEENSA_ILi32EEEEEENS_12float_e5m2_tENS5_IJlSC_lEEESK_SL_NS4_8TiledMMAINS4_8MMA_AtomIJNS4_4SM904GMMA30MMA_64x64x32_F32E5M2E5M2_SS_TNILNSP_7ScaleInE1ELSR_1EEEEEENS4_6LayoutISD_NS5_IJSC_NSA_ILi0EEESV_EEEEENS5_IJNS4_10UnderscoreESY_SY_EEEEENS4_13SM90_TMA_LOADENS4_14ComposedLayoutINS4_7SwizzleILi1ELi4ELi3EEENS4_18smem_ptr_flag_bitsILi8EEENSU_INS5_IJNSA_ILi8EEESI_EEENS5_IJSI_SC_EEEEEEEvNS4_8identityENS4_23SM90_TMA_LOAD_MULTICASTES1B_vS1C_EENS_8epilogue10collective6detail29Sm90TmaWarpSpecializedAdapterINS1G_15DefaultEpilogueISK_SL_SL_NS1F_6thread17LinearCombinationISK_Li1EffLNS1K_9ScaleType4KindE0ELNS_15FloatRoundStyleE2ESK_EENS1_15EpilogueDefaultEEEEEvvEEEEvNT_6ParamsE,@"STO_CUDA_ENTRY STV_DEFAULT"
_ZN7cutlass13device_kernelINS_4gemm6kernel13GemmUniversalIN4cute5tupleIJiiiiEEENS1_10collective13CollectiveMmaINS1_37MainloopSm90TmaGmmaWarpSpecializedFP8ILi4ENS5_IJNS4_1CILi2EEENSA_ILi1EEESC_EEENS1_35KernelTmaWarpSpecializedCooperativeEEENS5_IJNSA_ILi128EEENSA_ILi64EEENSA_ILi32EEEEEENS_12float_e5m2_tENS5_IJlSC_lEEESK_SL_NS4_8TiledMMAINS4_8MMA_AtomIJNS4_4SM904GMMA30MMA_64x64x32_F32E5M2E5M2_SS_TNILNSP_7ScaleInE1ELSR_1EEEEEENS4_6LayoutISD_NS5_IJSC_NSA_ILi0EEESV_EEEEENS5_IJNS4_10UnderscoreESY_SY_EEEEENS4_13SM90_TMA_LOADENS4_14ComposedLayoutINS4_7SwizzleILi1ELi4ELi3EEENS4_18smem_ptr_flag_bitsILi8EEENSU_INS5_IJNSA_ILi8EEESI_EEENS5_IJSI_SC_EEEEEEEvNS4_8identityENS4_23SM90_TMA_LOAD_MULTICASTES1B_vS1C_EENS_8epilogue10collective6detail29Sm90TmaWarpSpecializedAdapterINS1G_15DefaultEpilogueISK_SL_SL_NS1F_6thread17LinearCombinationISK_Li1EffLNS1K_9ScaleType4KindE0ELNS_15FloatRoundStyleE2ESK_EENS1_15EpilogueDefaultEEEEEvvEEEEvNT_6ParamsE:
[----:B------:R-:W-:Y:S01]  /*0000*/  LDC R1, c[0x0][0x28] ;  /* 0x00000a00ff017b82 */ /* 0x000fe20000000800 */
[----:B------:R-:W0:Y:S01]  /*0010*/  S2R R0, SR_TID.X ;  /* 0x0000000000007919 */ /* 0x000e220000002100 */
[----:B------:R-:W-:Y:S01]  /*0020*/  ELECT P0, URZ, PT ;  /* 0x00000000003f782f */ /* 0x000fe20003800000 */
[----:B------:R-:W-:Y:S01]  /*0030*/  BSSY B0, `(.L_x_0) ;  /* 0x000000f000007945 */ /* 0x000fe20003800000 */
[--C-:B0-----:R-:W-:Y:S02]  /*0040*/  SHF.R.U32.HI R2, RZ, 0x5, R0.reuse ;  /* 0x00000005ff027819 */ /* 0x101fe40000011600 */
[----:B------:R-:W-:-:S03]  /*0050*/  SHF.R.U32.HI R3, RZ, 0x7, R0 ;  /* 0x00000007ff037819 */ /* 0x000fc60000011600 */
[----:B------:R-:W0:Y:S04]  /*0060*/  SHFL.IDX PT, R7, R2, RZ, 0x1f ;  /* 0x00001fff02077589 */ /* 0x000e2800000e0000 */
[----:B------:R1:W2:Y:S01]  /*0070*/  SHFL.IDX PT, R4, R3, RZ, 0x1f ;  /* 0x00001fff03047589 */ /* 0x0002a200000e0000 */
[----:B0-----:R-:W-:-:S13]  /*0080*/  ISETP.NE.OR P0, PT, R7, RZ, !P0 ;  /* 0x000000ff0700720c */ /* 0x001fda0004705670 */
[----:B-12---:R-:W-:Y:S05]  /*0090*/  @P0 BRA `(.L_x_1) ;  /* 0x0000000000200947 */ /* 0x006fea0003800000 */
[----:B------:R-:W-:Y:S02]  /*00a0*/  ULDC.64 UR4, c[0x0][0x198] ;  /* 0x0000660000047ab9 */ /* 0x000fe40000000a00 */
[----:B------:R-:W-:Y:S02]  /*00b0*/  UIADD3 UR6, UP0, UR4, 0xf0, URZ ;  /* 0x000000f004067890 */ /* 0x000fe4000ff1e03f */
[----:B------:R-:W-:Y:S02]  /*00c0*/  UIADD3 UR4, UP1, UR4, 0x1f0, URZ ;  /* 0x000001f004047890 */ /* 0x000fe4000ff3e03f */
[----:B------:R-:W-:Y:S02]  /*00d0*/  UIADD3.X UR7, URZ, UR5, URZ, UP0, !UPT ;  /* 0x000000053f077290 */ /* 0x000fe400087fe43f */
[----:B------:R-:W-:-:S07]  /*00e0*/  UIADD3.X UR5, URZ, UR5, URZ, UP1, !UPT ;  /* 0x000000053f057290 */ /* 0x000fce0008ffe43f */
[----:B------:R0:W-:Y:S02]  /*00f0*/  UTMACCTL.PF [UR6] ;  /* 0x00000000060079b9 */ /* 0x0001e40008040000 */
[----:B------:R0:W-:Y:S02]  /*0100*/  UTMACCTL.PF [UR4] ;  /* 0x00000000040079b9 */ /* 0x0001e40008040000 */
[----:B0-----:R-:W-:Y:S01]  /*0110*/  NOP ;  /* 0x0000000000007918 */ /* 0x001fe20000000000 */
.L_x_1:
[----:B------:R-:W-:Y:S05]  /*0120*/  BSYNC B0 ;  /* 0x0000000000007941 */ /* 0x000fea0003800000 */
.L_x_0:
[----:B------:R-:W0:Y:S02]  /*0130*/  SHFL.IDX PT, R3, R2, RZ, 0x1f ;  /* 0x00001fff02037589 */ /* 0x000e2400000e0000 */
[----:B0-----:R-:W-:-:S13]  /*0140*/  ISETP.NE.AND P0, PT, R3, RZ, PT ;  /* 0x000000ff0300720c */ /* 0x001fda0003f05270 */
[----:B------:R-:W-:Y:S05]  /*0150*/  @P0 BRA `(.L_x_2) ;  /* 0x0000000000580947 */ /* 0x000fea0003800000 */
[----:B------:R-:W0:Y:S01]  /*0160*/  S2UR UR8, SR_CgaCtaId ;  /* 0x00000000000879c3 */ /* 0x000e220000008800 */
[----:B------:R-:W-:Y:S01]  /*0170*/  UMOV UR4, 0x400 ;  /* 0x0000040000047882 */ /* 0x000fe20000000000 */
[----:B------:R-:W-:Y:S01]  /*0180*/  UMOV UR5, 0x1 ;  /* 0x0000000100057882 */ /* 0x000fe20000000000 */
[----:B------:R-:W-:Y:S01]  /*0190*/  UMOV UR6, 0x4 ;  /* 0x0000000400067882 */ /* 0x000fe20000000000 */
[----:B------:R-:W-:Y:S01]  /*01a0*/  ELECT P0, URZ, PT ;  /* 0x00000000003f782f */ /* 0x000fe20003800000 */
[----:B------:R-:W-:-:S04]  /*01b0*/  UIADD3 UR6, -UR6, 0x100000, URZ ;  /* 0x0010000006067890 */ /* 0x000fc8000fffe13f */
[----:B------:R-:W-:Y:S02]  /*01c0*/  USHF.L.U32 UR7, UR6, 0xb, URZ ;  /* 0x0000000b06077899 */ /* 0x000fe4000800063f */
[----:B------:R-:W-:Y:S02]  /*01d0*/  USHF.L.U32 UR6, UR6, 0x1, URZ ;  /* 0x0000000106067899 */ /* 0x000fe4000800063f */
[----:B0-----:R-:W-:Y:S02]  /*01e0*/  ULEA UR8, UR8, UR4, 0x18 ;  /* 0x0000000408087291 */ /* 0x001fe4000f8ec03f */
[----:B------:R-:W-:-:S04]  /*01f0*/  UIADD3 UR4, -UR5, 0x100000, URZ ;  /* 0x0010000005047890 */ /* 0x000fc8000fffe13f */
[----:B------:R-:W-:Y:S02]  /*0200*/  USHF.L.U32 UR5, UR4, 0xb, URZ ;  /* 0x0000000b04057899 */ /* 0x000fe4000800063f */
[----:B------:R-:W-:Y:S01]  /*0210*/  USHF.L.U32 UR4, UR4, 0x1, URZ ;  /* 0x0000000104047899 */ /* 0x000fe2000800063f */
[----:B------:R-:W0:Y:S11]  /*0220*/  FENCE.VIEW.ASYNC.S ;  /* 0x00000000000073c6 */ /* 0x000e360000000000 */
[----:B0-----:R0:W1:Y:S01]  /*0230*/  SYNCS.EXCH.64 URZ, [UR8], UR4 ;  /* 0x00000004083f75b2 */ /* 0x0010620008000100 */
[----:B------:R0:W2:Y:S01]  /*0240*/  SYNCS.EXCH.64 URZ, [UR8+0x20], UR6 ;  /* 0x00002006083f75b2 */ /* 0x0000a20008000100 */
[----:B------:R0:W3:Y:S01]  /*0250*/  SYNCS.EXCH.64 URZ, [UR8+0x8], UR4 ;  /* 0x00000804083f75b2 */ /* 0x0000e20008000100 */
[----:B------:R0:W4:Y:S01]  /*0260*/  SYNCS.EXCH.64 URZ, [UR8+0x28], UR6 ;  /* 0x00002806083f75b2 */ /* 0x0001220008000100 */
[----:B------:R0:W0:Y:S01]  /*0270*/  SYNCS.EXCH.64 URZ, [UR8+0x10], UR4 ;  /* 0x00001004083f75b2 */ /* 0x0000220008000100 */
[----:B------:R0:W0:Y:S01]  /*0280*/  SYNCS.EXCH.64 URZ, [UR8+0x30], UR6 ;  /* 0x00003006083f75b2 */ /* 0x0000220008000100 */
[----:B------:R0:W0:Y:S01]  /*0290*/  SYNCS.EXCH.64 URZ, [UR8+0x18], UR4 ;  /* 0x00001804083f75b2 */ /* 0x0000220008000100 */
[----:B------:R0:W0:Y:S01]  /*02a0*/  SYNCS.EXCH.64 URZ, [UR8+0x38], UR6 ;  /* 0x00003806083f75b2 */ /* 0x0000220008000100 */
[----:B------:R-:W-:Y:S01]  /*02b0*/  NOP ;  /* 0x0000000000007918 */ /* 0x000fe20000000000 */
.L_x_2:
[----:B------:R-:W-:Y:S01]  /*02c0*/  SHF.R.S32.HI R5, RZ, 0x1f, R0 ;  /* 0x0000001fff057819 */ /* 0x000fe20000011400 */
[----:B------:R-:W5:Y:S01]  /*02d0*/  SHFL.IDX PT, R2, R2, RZ, 0x1f ;  /* 0x00001fff02027589 */ /* 0x000f6200000e0000 */
[----:B0-----:R-:W0:Y:S01]  /*02e0*/  S2UR UR8, SR_CTAID.X ;  /* 0x00000000000879c3 */ /* 0x001e220000002500 */
[----:B------:R-:W-:Y:S02]  /*02f0*/  ELECT P0, URZ, PT ;  /* 0x00000000003f782f */ /* 0x000fe40003800000 */
[----:B------:R-:W-:Y:S01]  /*0300*/  LEA.HI R5, R5, R0, RZ, 0x7 ;  /* 0x0000000005057211 */ /* 0x000fe200078f38ff */
[----:B------:R-:W1:Y:S01]  /*0310*/  S2R R8, SR_CTAID.Y ;  /* 0x0000000000087919 */ /* 0x000e620000002600 */
[----:B------:R-:W-:Y:S01]  /*0320*/  ULDC UR4, c[0x0][0x150] ;  /* 0x0000540000047ab9 */ /* 0x000fe20000000800 */
[----:B------:R-:W-:Y:S01]  /*0330*/  VIADD R16, R4, 0xffffffff ;  /* 0xffffffff04107836 */ /* 0x000fe20000000000 */
[----:B------:R-:W-:Y:S01]  /*0340*/  LOP3.LUT R5, R5, 0xffffff80, RZ, 0xc0, !PT ;  /* 0xffffff8005057812 */ /* 0x000fe200078ec0ff */
[----:B------:R-:W-:Y:S01]  /*0350*/  NOP ;  /* 0x0000000000007918 */ /* 0x000fe20000000000 */
[----:B------:R-:W2:Y:S01]  /*0360*/  LDC R12, c[0x0][0x144] ;  /* 0x00005100ff0c7b82 */ /* 0x000ea20000000800 */
[----:B------:R-:W-:Y:S01]  /*0370*/  NOP ;  /* 0x0000000000007918 */ /* 0x000fe20000000000 */
[----:B------:R-:W-:Y:S01]  /*0380*/  ISETP.GE.U32.AND P6, PT, R16, 0x2, PT ;  /* 0x000000021000780c */ /* 0x000fe20003fc6070 */
[----:B------:R-:W-:Y:S01]  /*0390*/  IMAD.IADD R5, R0, 0x1, -R5 ;  /* 0x0000000100057824 */ /* 0x000fe200078e0a05 */
[----:B------:R-:W-:-:S04]  /*03a0*/  ISETP.NE.AND P3, PT, R4, RZ, PT ;  /* 0x000000ff0400720c */ /* 0x000fc80003f65270 */
[----:B------:R-:W-:Y:S01]  /*03b0*/  SHF.R.S32.HI R6, RZ, 0x1f, R5 ;  /* 0x0000001fff067819 */ /* 0x000fe20000011405 */
[----:B------:R-:W3:Y:S03]  /*03c0*/  LDC R14, c[0x0][0x140] ;  /* 0x00005000ff0e7b82 */ /* 0x000ee60000000800 */
[----:B------:R-:W-:Y:S02]  /*03d0*/  LEA.HI R6, R6, R5, RZ, 0x3 ;  /* 0x0000000506067211 */ /* 0x000fe400078f18ff */
[----:B-----5:R-:W-:Y:S02]  /*03e0*/  ISETP.NE.OR P0, PT, R2, RZ, !P0 ;  /* 0x000000ff0200720c */ /* 0x020fe40004705670 */
[--C-:B------:R-:W-:Y:S02]  /*03f0*/  SHF.R.S32.HI R2, RZ, 0x3, R6.reuse ;  /* 0x00000003ff027819 */ /* 0x100fe40000011406 */
[----:B------:R-:W-:-:S02]  /*0400*/  SHF.R.S32.HI R11, RZ, 0x1f, R6 ;  /* 0x0000001fff0b7819 */ /* 0x000fc40000011406 */
[----:B------:R-:W-:Y:S02]  /*0410*/  SHF.R.S32.HI R6, RZ, 0x1f, R3 ;  /* 0x0000001fff067819 */ /* 0x000fe40000011403 */
[----:B0-----:R-:W-:Y:S02]  /*0420*/  I2FP.F32.U32 R10, UR8 ;  /* 0x00000008000a7c45 */ /* 0x001fe40008201000 */
[----:B------:R-:W-:Y:S02]  /*0430*/  LEA.HI R11, R11, R2, RZ, 0x2 ;  /* 0x000000020b0b7211 */ /* 0x000fe400078f10ff */
[----:B------:R-:W-:Y:S01]  /*0440*/  LEA.HI R6, R6, R3, RZ, 0x2 ;  /* 0x0000000306067211 */ /* 0x000fe200078f10ff */
[----:B------:R-:W-:Y:S01]  /*0450*/  FMUL R10, R10, UR4 ;  /* 0x000000040a0a7c20 */ /* 0x000fe20008400000 */
[----:B------:R-:W-:Y:S01]  /*0460*/  LOP3.LUT R11, R11, 0xfffffffc, RZ, 0xc0, !PT ;  /* 0xfffffffc0b0b7812 */ /* 0x000fe200078ec0ff */
[----:B------:R-:W-:Y:S01]  /*0470*/  VOTEU.ALL UP0, P0 ;  /* 0x00000000003f7886 */ /* 0x000fe20000000000 */
[----:B------:R-:W-:Y:S01]  /*0480*/  LOP3.LUT R6, R6, 0x3ffffffc, RZ, 0xc0, !PT ;  /* 0x3ffffffc06067812 */ /* 0x000fe200078ec0ff */
[----:B------:R-:W-:Y:S01]  /*0490*/  ULDC UR4, c[0x0][0x154] ;  /* 0x0000550000047ab9 */ /* 0x000fe20000000800 */
[----:B-1----:R-:W-:Y:S01]  /*04a0*/  I2FP.F32.U32 R13, R8 ;  /* 0x00000008000d7245 */ /* 0x002fe20000201000 */
[----:B------:R-:W0:Y:S01]  /*04b0*/  F2I.U32.TRUNC.NTZ R10, R10 ;  /* 0x0000000a000a7305 */ /* 0x000e22000020f000 */
[----:B------:R-:W-:Y:S01]  /*04c0*/  IMAD.IADD R11, R2, 0x1, -R11 ;  /* 0x00000001020b7824 */ /* 0x000fe200078e0a0b */
[----:B------:R-:W1:Y:S01]  /*04d0*/  @!UP0 S2UR UR7, SR_CgaCtaId ;  /* 0x00000000000789c3 */ /* 0x000e620000008800 */
[----:B------:R-:W-:-:S02]  /*04e0*/  IMAD.IADD R6, R3, 0x1, -R6 ;  /* 0x0000000103067824 */ /* 0x000fc400078e0a06 */
[----:B------:R-:W-:Y:S01]  /*04f0*/  FMUL R13, R13, UR4 ;  /* 0x000000040d0d7c20 */ /* 0x000fe20008400000 */
[----:B------:R-:W-:Y:S01]  /*0500*/  UMOV UR4, 0x20 ;  /* 0x0000002000047882 */ /* 0x000fe20000000000 */
[----:B------:R-:W-:Y:S01]  /*0510*/  @!UP0 UMOV UR6, 0x400 ;  /* 0x0000040000068882 */ /* 0x000fe20000000000 */
[----:B------:R-:W-:Y:S01]  /*0520*/  IMAD R6, R6, 0x4, R11 ;  /* 0x0000000406067824 */ /* 0x000fe200078e020b */
[----:B------:R-:W-:-:S04]  /*0530*/  @!UP0 UIADD3 UR4, -UR4, 0x100000, URZ ;  /* 0x0010000004048890 */ /* 0x000fc8000fffe13f */
[----:B------:R-:W-:Y:S02]  /*0540*/  @!UP0 USHF.L.U32 UR5, UR4, 0xb, URZ ;  /* 0x0000000b04058899 */ /* 0x000fe4000800063f */
[----:B------:R-:W-:Y:S01]  /*0550*/  @!UP0 USHF.L.U32 UR4, UR4, 0x1, URZ ;  /* 0x0000000104048899 */ /* 0x000fe2000800063f */
[----:B---3--:R-:W-:Y:S01]  /*0560*/  ISETP.EQ.U32.AND P2, PT, R14, 0x1, PT ;  /* 0x000000010e00780c */ /* 0x008fe20003f42070 */
[----:B------:R-:W3:Y:S01]  /*0570*/  LDC R11, c[0x0][0x148] ;  /* 0x00005200ff0b7b82 */ /* 0x000ee20000000800 */
[----:B------:R-:W5:Y:S01]  /*0580*/  F2I.U32.TRUNC.NTZ R13, R13 ;  /* 0x0000000d000d7305 */ /* 0x000f62000020f000 */
[----:B------:R-:W-:Y:S01]  /*0590*/  LEA.HI R2, R6, R6, RZ, 0x1 ;  /* 0x0000000606027211 */ /* 0x000fe200078f08ff */
[----:B------:R-:W-:Y:S01]  /*05a0*/  VOTEU.ALL UP1, P0 ;  /* 0x00000000003f7886 */ /* 0x000fe20000020000 */
[----:B0-----:R-:W-:Y:S02]  /*05b0*/  IMAD.MOV R15, RZ, RZ, -R10 ;  /* 0x000000ffff0f7224 */ /* 0x001fe400078e0a0a */
[----:B------:R-:W-:-:S02]  /*05c0*/  LOP3.LUT R3, R2, 0xfffffffe, RZ, 0xc0, !PT ;  /* 0xfffffffe02037812 */ /* 0x000fc400078ec0ff */
[----:B------:R-:W-:Y:S01]  /*05d0*/  SHF.R.S32.HI R2, RZ, 0x1f, R7 ;  /* 0x0000001fff027819 */ /* 0x000fe20000011407 */
[----:B--2---:R-:W-:Y:S02]  /*05e0*/  IMAD R10, R12, R15, UR8 ;  /* 0x000000080c0a7e24 */ /* 0x004fe4000f8e020f */
[----:B------:R-:W-:Y:S01]  /*05f0*/  IMAD.IADD R3, R6, 0x1, -R3 ;  /* 0x0000000106037824 */ /* 0x000fe200078e0a03 */
[----:B------:R-:W-:-:S04]  /*0600*/  LEA.HI R2, R2, R7, RZ, 0x2 ;  /* 0x0000000702027211 */ /* 0x000fc800078f10ff */
[----:B------:R-:W-:Y:S01]  /*0610*/  ISETP.NE.AND P4, PT, R3, R10, PT ;  /* 0x0000000a0300720c */ /* 0x000fe20003f85270 */
[----:B------:R-:W-:Y:S01]  /*0620*/  IMAD.SHL.U32 R3, R6, 0x4, RZ ;  /* 0x0000000406037824 */ /* 0x000fe200078e00ff */
[----:B------:R-:W-:Y:S01]  /*0630*/  LOP3.LUT R2, R2, 0xfffffffc, RZ, 0xc0, !PT ;  /* 0xfffffffc02027812 */ /* 0x000fe200078ec0ff */
[----:B-----5:R-:W-:Y:S01]  /*0640*/  IMAD.MOV R20, RZ, RZ, -R13 ;  /* 0x000000ffff147224 */ /* 0x020fe200078e0a0d */
[----:B-1----:R-:W-:Y:S02]  /*0650*/  @!UP0 ULEA UR6, UR7, UR6, 0x18 ;  /* 0x0000000607068291 */ /* 0x002fe4000f8ec03f */
[----:B------:R-:W-:Y:S01]  /*0660*/  LOP3.LUT R3, R6, 0xc, R3, 0x78, !PT ;  /* 0x0000000c06037812 */ /* 0x000fe200078e7803 */
[----:B------:R-:W-:Y:S01]  /*0670*/  IMAD.IADD R7, R7, 0x1, -R2 ;  /* 0x0000000107077824 */ /* 0x000fe200078e0a02 */
[----:B------:R-:W-:Y:S01]  /*0680*/  VOTEU.ALL UP0, P0 ;  /* 0x00000000003f7886 */ /* 0x000fe20000000000 */
[----:B---3--:R-:W-:Y:S01]  /*0690*/  IMAD R13, R11, R20, R8 ;  /* 0x000000140b0d7224 */ /* 0x008fe200078e0208 */
[----:B------:R-:W-:Y:S01]  /*06a0*/  LOP3.LUT P0, RZ, R5, 0x7, RZ, 0xc0, !PT ;  /* 0x0000000705ff7812 */ /* 0x000fe2000780c0ff */
[----:B------:R-:W-:Y:S01]  /*06b0*/  IMAD.MOV.U32 R6, RZ, RZ, 0x1 ;  /* 0x00000001ff067424 */ /* 0x000fe200078e00ff */
[----:B------:R-:W-:-:S02]  /*06c0*/  ISETP.NE.AND P1, PT, R7, 0x3, PT ;  /* 0x000000030700780c */ /* 0x000fc40003f25270 */
[----:B------:R-:W-:Y:S02]  /*06d0*/  @P4 LEA.HI R2, R3, R3, RZ, 0x1 ;  /* 0x0000000303024211 */ /* 0x000fe400078f08ff */
[----:B------:R-:W-:Y:S01]  /*06e0*/  ISETP.EQ.OR P1, PT, R7, RZ, !P1 ;  /* 0x000000ff0700720c */ /* 0x000fe20004f22670 */
[----:B------:R-:W0:Y:S02]  /*06f0*/  FENCE.VIEW.ASYNC.S ;  /* 0x00000000000073c6 */ /* 0x000e240000000000 */
[----:B0-----:R0:W1:Y:S01]  /*0700*/  @!UP0 SYNCS.EXCH.64 URZ, [UR6+0x50], UR4 ;  /* 0x00005004063f85b2 */ /* 0x0010620008000100 */
[----:B------:R-:W-:Y:S02]  /*0710*/  @P4 SHF.R.S32.HI R2, RZ, 0x1, R2 ;  /* 0x00000001ff024819 */ /* 0x000fe40000011402 */
[----:B------:R-:W-:Y:S02]  /*0720*/  ISETP.LT.U32.AND P0, PT, R3, 0x2, !P0 ;  /* 0x000000020300780c */ /* 0x000fe40004701070 */
[----:B------:R-:W-:-:S02]  /*0730*/  @P4 ISETP.NE.AND P5, PT, R2, R13, PT ;  /* 0x0000000d0200420c */ /* 0x000fc40003fa5270 */
[----:B------:R-:W-:Y:S02]  /*0740*/  ISETP.EQ.AND P1, PT, R4, RZ, P1 ;  /* 0x000000ff0400720c */ /* 0x000fe40000f22270 */
[----:B------:R-:W-:Y:S02]  /*0750*/  SEL R5, RZ, 0x1, !P0 ;  /* 0x00000001ff057807 */ /* 0x000fe40004000000 */
[----:B------:R-:W-:Y:S02]  /*0760*/  @P4 SEL R6, RZ, 0x1, P5 ;  /* 0x00000001ff064807 */ /* 0x000fe40002800000 */
[----:B------:R-:W-:Y:S02]  /*0770*/  SEL R2, RZ, 0x1, !P1 ;  /* 0x00000001ff027807 */ /* 0x000fe40004800000 */
[----:B------:R-:W-:Y:S01]  /*0780*/  LOP3.LUT R6, R6, R5, RZ, 0xc0, !PT ;  /* 0x0000000506067212 */ /* 0x000fe200078ec0ff */
[----:B------:R0:W2:Y:S01]  /*0790*/  @!UP1 SYNCS.EXCH.64 URZ, [UR6+0x58], UR4 ;  /* 0x00005804063f95b2 */ /* 0x0000a20008000100 */
[----:B------:R-:W-:Y:S01]  /*07a0*/  SEL R2, R2, 0x2, P6 ;  /* 0x0000000202027807 */ /* 0x000fe20003000000 */
[----:B------:R-:W-:Y:S01]  /*07b0*/  NOP ;  /* 0x0000000000007918 */ /* 0x000fe20000000000 */
[----:B------:R-:W-:Y:S05]  /*07c0*/  @!P2 BRA `(.L_x_3) ;  /* 0x000000000008a947 */ /* 0x000fea0003800000 */
[----:B-12-4-:R-:W-:Y:S01]  /*07d0*/  UCGABAR_ARV ;  /* 0x00000000000079c7 */ /* 0x016fe20008000000 */
[----:B------:R-:W-:Y:S05]  /*07e0*/  BRA `(.L_x_4) ;  /* 0x0000000000047947 */ /* 0x000fea0003800000 */
.L_x_3:
[----:B-12-4-:R-:W-:Y:S01]  /*07f0*/  NOP ;  /* 0x0000000000007918 */ /* 0x016fe20000000000 */
.L_x_4:
[----:B------:R-:W1:Y:S01]  /*0800*/  LDC R4, c[0x0][0x65c] ;  /* 0x00019700ff047b82 */ /* 0x000e620000000800 */
[----:B------:R-:W-:Y:S01]  /*0810*/  IMAD.MOV.U32 R5, RZ, RZ, RZ ;  /* 0x000000ffff057224 */ /* 0x000fe200078e00ff */
[----:B-1----:R-:W-:Y:S01]  /*0820*/  ISETP.NE.AND P4, PT, R4, 0x1, PT ;  /* 0x000000010400780c */ /* 0x002fe20003f85270 */
[----:B------:R-:W-:-:S12]  /*0830*/  IMAD.U32 R4, RZ, RZ, UR8 ;  /* 0x00000008ff047e24 */ /* 0x000fd8000f8e00ff */
[----:B------:R-:W1:Y:S01]  /*0840*/  @P4 LDC R15, c[0x0][0x10] ;  /* 0x00000400ff0f4b82 */ /* 0x000e620000000800 */
[----:B------:R-:W-:Y:S02]  /*0850*/  @P4 IMAD.MOV.U32 R9, RZ, RZ, RZ ;  /* 0x000000ffff094224 */ /* 0x000fe400078e00ff */
[----:B------:R-:W-:-:S05]  /*0860*/  @P4 IMAD.MOV.U32 R17, RZ, RZ, RZ ;  /* 0x000000ffff114224 */ /* 0x000fca00078e00ff */
[----:B------:R-:W2:Y:S01]  /*0870*/  @!P4 LDC R13, c[0x0][0xc] ;  /* 0x00000300ff0dcb82 */ /* 0x000ea20000000800 */
[----:B-1----:R-:W-:-:S04]  /*0880*/  @P4 IMAD.WIDE.U32 R14, R15, UR8, R8 ;  /* 0x000000080f0e4c25 */ /* 0x002fc8000f8e0008 */
[----:B--2---:R-:W-:-:S04]  /*0890*/  @!P4 IMAD.WIDE.U32 R12, R8, R13, R4 ;  /* 0x0000000d080cc225 */ /* 0x004fc800078e0004 */
[----:B------:R-:W-:Y:S02]  /*08a0*/  @P4 IMAD.MOV.U32 R4, RZ, RZ, R14 ;  /* 0x000000ffff044224 */ /* 0x000fe400078e000e */
[----:B------:R-:W-:Y:S02]  /*08b0*/  @P4 IMAD.IADD R5, R15, 0x1, R17 ;  /* 0x000000010f054824 */ /* 0x000fe400078e0211 */
[----:B------:R-:W-:Y:S02]  /*08c0*/  @!P4 IMAD.MOV.U32 R4, RZ, RZ, R12 ;  /* 0x000000ffff04c224 */ /* 0x000fe400078e000c */
[----:B------:R-:W-:Y:S01]  /*08d0*/  @!P4 IMAD.MOV.U32 R5, RZ, RZ, R13 ;  /* 0x000000ffff05c224 */ /* 0x000fe200078e000d */
[----:B------:R-:W-:Y:S06]  /*08e0*/  @!P2 BRA `(.L_x_5) ;  /* 0x00000000000ca947 */ /* 0x000fec0003800000 */
[----:B------:R-:W-:Y:S01]  /*08f0*/  UCGABAR_WAIT ;  /* 0x0000000000007dc7 */ /* 0x000fe20008000000 */
[----:B------:R-:W-:Y:S01]  /*0900*/  CCTL.IVALL ;  /* 0x00000000ff00798f */ /* 0x000fe20002000000 */
[----:B------:R-:W-:Y:S05]  /*0910*/  BRA `(.L_x_6) ;  /* 0x0000000000047947 */ /* 0x000fea0003800000 */
.L_x_5:
[----:B------:R-:W-:Y:S06]  /*0920*/  BAR.SYNC.DEFER_BLOCKING 0x0 ;  /* 0x0000000000007b1d */ /* 0x000fec0000010000 */
.L_x_6:
[----:B------:R-:W-:Y:S05]  /*0930*/  @!P3 BRA `(.L_x_7) ;  /* 0x0000004800ccb947 */ /* 0x000fea0003800000 */
[----:B------:R-:W-:-:S13]  /*0940*/  ISETP.GT.U32.AND P0, PT, R16, 0x1, PT ;  /* 0x000000011000780c */ /* 0x000fda0003f04070 */
[----:B0-----:R-:W-:Y:S05]  /*0950*/  @P0 EXIT ;  /* 0x000000000000094d */ /* 0x001fea0003800000 */
[----:B------:R-:W-:Y:S01]  /*0960*/  ULDC.64 UR4, c[0x0][0x650] ;  /* 0x0001940000047ab9 */ /* 0x000fe20000000a00 */
[----:B------:R-:W-:Y:S01]  /*0970*/  PRMT R15, RZ, 0x7610, R15 ;  /* 0x00007610ff0f7816 */ /* 0x000fe2000000000f */
[----:B------:R-:W-:Y:S01]  /*0980*/  IMAD.MOV.U32 R71, RZ, RZ, -0x1 ;  /* 0xffffffffff477424 */ /* 0x000fe200078e00ff */
[----:B------:R-:W-:Y:S01]  /*0990*/  ISETP.GE.U32.AND P0, PT, R4, UR4, PT ;  /* 0x0000000404007c0c */ /* 0x000fe2000bf06070 */
[----:B------:R-:W-:Y:S02]  /*09a0*/  IMAD.MOV.U32 R72, RZ, RZ, -0x1 ;  /* 0xffffffffff487424 */ /* 0x000fe400078e00ff */
[----:B------:R-:W-:Y:S01]  /*09b0*/  IMAD.MOV.U32 R14, RZ, RZ, -0x1 ;  /* 0xffffffffff0e7424 */ /* 0x000fe200078e00ff */
[----:B------:R-:W-:-:S13]  /*09c0*/  ISETP.GE.U32.AND.EX P0, PT, R5, UR5, PT, P0 ;  /* 0x0000000505007c0c */ /* 0x000fda000bf06100 */
[----:B------:R-:W-:Y:S05]  /*09d0*/  @P0 BRA `(.L_x_8) ;  /* 0x0000000400280947 */ /* 0x000fea0003800000 */
[----:B------:R-:W0:Y:S01]  /*09e0*/  LDC.64 R22, c[0x0][0x628] ;  /* 0x00018a00ff167b82 */ /* 0x000e220000000a00 */
[----:B------:R-:W-:Y:S02]  /*09f0*/  IMAD.MOV.U32 R12, RZ, RZ, R4 ;  /* 0x000000ffff0c7224 */ /* 0x000fe400078e0004 */
[----:B------:R-:W-:-:S05]  /*0a00*/  IMAD.MOV.U32 R13, RZ, RZ, R5 ;  /* 0x000000ffff0d7224 */ /* 0x000fca00078e0005 */
[----:B------:R-:W1:Y:S08]  /*0a10*/  LDC R18, c[0x0][0x630] ;  /* 0x00018c00ff127b82 */ /* 0x000e700000000800 */
[----:B------:R-:W2:Y:S01]  /*0a20*/  LDC.64 R24, c[0x0][0x620] ;  /* 0x00018800ff187b82 */ /* 0x000ea20000000a00 */
[----:B0-----:R-:W-:-:S04]  /*0a30*/  ISETP.NE.U32.AND P0, PT, R22, RZ, PT ;  /* 0x000000ff1600720c */ /* 0x001fc80003f05070 */
[----:B------:R-:W-:-:S13]  /*0a40*/  ISETP.NE.AND.EX P0, PT, R23, RZ, PT, P0 ;  /* 0x000000ff1700720c */ /* 0x000fda0003f05300 */
[----:B-12---:R-:W-:Y:S05]  /*0a50*/  @!P0 BRA `(.L_x_9) ;  /* 0x0000000000288947 */ /* 0x006fea0003800000 */
[----:B------:R-:W0:Y:S02]  /*0a60*/  LDC R7, c[0x0][0x634] ;  /* 0x00018d00ff077b82 */ /* 0x000e240000000800 */
[----:B0-----:R-:W-:-:S05]  /*0a70*/  IADD3 R7, P0, R4, R7, RZ ;  /* 0x0000000704077210 */ /* 0x001fca0007f1e0ff */
[----:B------:R-:W-:-:S04]  /*0a80*/  IMAD.X R19, RZ, RZ, R5, P0 ;  /* 0x000000ffff137224 */ /* 0x000fc800000e0605 */
[----:B------:R-:W-:-:S04]  /*0a90*/  IMAD.WIDE.U32 R12, R19, R22, RZ ;  /* 0x00000016130c7225 */ /* 0x000fc800078e00ff */
[----:B------:R-:W-:-:S04]  /*0aa0*/  IMAD.WIDE.U32 R14, P0, R7, R23, R12 ;  /* 0x00000017070e7225 */ /* 0x000fc8000780000c */
[----:B------:R-:W-:-:S04]  /*0ab0*/  IMAD.WIDE.U32 R12, R7, R22, RZ ;  /* 0x00000016070c7225 */ /* 0x000fc800078e00ff */
[----:B------:R-:W-:Y:S01]  /*0ac0*/  IMAD.X R17, RZ, RZ, RZ, P0 ;  /* 0x000000ffff117224 */ /* 0x000fe200000e06ff */
[----:B------:R-:W-:Y:S01]  /*0ad0*/  IADD3 RZ, P0, R13, R14, RZ ;  /* 0x0000000e0dff7210 */ /* 0x000fe20007f1e0ff */
[----:B------:R-:W-:-:S04]  /*0ae0*/  IMAD.MOV.U32 R16, RZ, RZ, R15 ;  /* 0x000000ffff107224 */ /* 0x000fc800078e000f */
[----:B------:R-:W-:-:S08]  /*0af0*/  IMAD.WIDE.U32.X R12, R19, R23, R16, P0 ;  /* 0x00000017130c7225 */ /* 0x000fd000000e0410 */
.L_x_9:
[----:B------:R-:W0:Y:S01]  /*0b00*/  LDC.64 R28, c[0x0][0x640] ;  /* 0x00019000ff1c7b82 */ /* 0x000e220000000a00 */
[--C-:B------:R-:W-:Y:S01]  /*0b10*/  SHF.R.U64 R27, R12, R18, R13.reuse ;  /* 0x000000120c1b7219 */ /* 0x100fe2000000120d */
[----:B------:R-:W-:Y:S01]  /*0b20*/  IMAD R31, R11, R20, R8 ;  /* 0x000000140b1f7224 */ /* 0x000fe200078e0208 */
[----:B------:R-:W-:Y:S01]  /*0b30*/  SHF.R.U32.HI R7, RZ, R18, R13 ;  /* 0x00000012ff077219 */ /* 0x000fe2000001160d */
[----:B------:R-:W-:Y:S01]  /*0b40*/  IMAD.MOV.U32 R23, RZ, RZ, 0x1 ;  /* 0x00000001ff177424 */ /* 0x000fe200078e00ff */
[----:B------:R-:W-:-:S03]  /*0b50*/  IADD3 R9, P0, RZ, -R27, RZ ;  /* 0x8000001bff097210 */ /* 0x000fc60007f1e0ff */
[----:B------:R-:W1:Y:S02]  /*0b60*/  LDC R22, c[0x0][0x618] ;  /* 0x00018600ff167b82 */ /* 0x000e640000000800 */
[----:B------:R-:W-:Y:S02]  /*0b70*/  IMAD.X R7, RZ, RZ, ~R7, P0 ;  /* 0x000000ffff077224 */ /* 0x000fe400000e0e07 */
[----:B------:R-:W-:-:S04]  /*0b80*/  IMAD.WIDE.U32 R12, R9, R24, R4 ;  /* 0x00000018090c7225 */ /* 0x000fc800078e0004 */
[----:B------:R-:W2:Y:S01]  /*0b90*/  LDC R18, c[0x0][0x608] ;  /* 0x00018200ff127b82 */ /* 0x000ea20000000800 */
[----:B------:R-:W-:Y:S02]  /*0ba0*/  IMAD R14, R7, R24, RZ ;  /* 0x00000018070e7224 */ /* 0x000fe400078e02ff */
[----:B------:R-:W-:Y:S02]  /*0bb0*/  IMAD.MOV.U32 R7, RZ, RZ, -0x1 ;  /* 0xffffffffff077424 */ /* 0x000fe400078e00ff */
[----:B------:R-:W-:-:S03]  /*0bc0*/  IMAD R9, R9, R25, R14 ;  /* 0x0000001909097224 */ /* 0x000fc600078e020e */
[----:B------:R-:W3:Y:S01]  /*0bd0*/  LDC R26, c[0x0][0x658] ;  /* 0x00019600ff1a7b82 */ /* 0x000ee20000000800 */
[----:B------:R-:W-:Y:S01]  /*0be0*/  IMAD.IADD R9, R13, 0x1, R9 ;  /* 0x000000010d097824 */ /* 0x000fe200078e0209 */
[----:B0-----:R-:W-:-:S04]  /*0bf0*/  ISETP.NE.U32.AND P0, PT, R28, RZ, PT ;  /* 0x000000ff1c00720c */ /* 0x001fc80003f05070 */
[----:B------:R-:W-:Y:S02]  /*0c00*/  ISETP.NE.AND.EX P0, PT, R29, RZ, PT, P0 ;  /* 0x000000ff1d00720c */ /* 0x000fe40003f05300 */
[----:B------:R-:W0:Y:S01]  /*0c10*/  LDC R24, c[0x0][0x600] ;  /* 0x00018000ff187b82 */ /* 0x000e220000000800 */
[-CC-:B-1----:R-:W-:Y:S02]  /*0c20*/  SHF.R.U64 R16, R12, R22.reuse, R9.reuse ;  /* 0x000000160c107219 */ /* 0x182fe40000001209 */
[----:B------:R-:W-:-:S05]  /*0c30*/  SHF.R.U32.HI R9, RZ, R22, R9 ;  /* 0x00000016ff097219 */ /* 0x000fca0000011609 */
[----:B------:R-:W1:Y:S01]  /*0c40*/  LDC R19, c[0x0][0x648] ;  /* 0x00019200ff137b82 */ /* 0x000e620000000800 */
[-CC-:B--2---:R-:W-:Y:S02]  /*0c50*/  SHF.R.U64 R22, R16, R18.reuse, R9.reuse ;  /* 0x0000001210167219 */ /* 0x184fe40000001209 */
[----:B------:R-:W-:-:S05]  /*0c60*/  SHF.R.U32.HI R9, RZ, R18, R9 ;  /* 0x00000012ff097219 */ /* 0x000fca0000011609 */
[----:B------:R-:W2:Y:S01]  /*0c70*/  LDC R21, c[0x0][0x638] ;  /* 0x00018e00ff157b82 */ /* 0x000ea20000000800 */
[-CC-:B---3--:R-:W-:Y:S02]  /*0c80*/  SHF.R.U64 R18, R22, R26.reuse, R9.reuse ;  /* 0x0000001a16127219 */ /* 0x188fe40000001209 */
[-C--:B------:R-:W-:Y:S02]  /*0c90*/  SHF.L.U32 R7, R7, R26.reuse, RZ ;  /* 0x0000001a07077219 */ /* 0x080fe400000006ff */
[----:B------:R-:W-:Y:S01]  /*0ca0*/  SHF.R.U32.HI R9, RZ, R26, R9 ;  /* 0x0000001aff097219 */ /* 0x000fe20000011609 */
[----:B------:R-:W-:Y:S01]  /*0cb0*/  IMAD.MOV.U32 R8, RZ, RZ, R18 ;  /* 0x000000ffff087224 */ /* 0x000fe200078e0012 */
[----:B------:R-:W-:Y:S01]  /*0cc0*/  LOP3.LUT R11, RZ, R7, RZ, 0x33, !PT ;  /* 0x00000007ff0b7212 */ /* 0x000fe200078e33ff */
[----:B------:R-:W3:Y:S01]  /*0cd0*/  LDC R25, c[0x0][0x610] ;  /* 0x00018400ff197b82 */ /* 0x000ee20000000800 */
[----:B------:R-:W-:Y:S05]  /*0ce0*/  @!P0 BRA `(.L_x_10) ;  /* 0x0000000000288947 */ /* 0x000fea0003800000 */
[----:B------:R-:W4:Y:S02]  /*0cf0*/  LDC R7, c[0x0][0x64c] ;  /* 0x00019300ff077b82 */ /* 0x000f240000000800 */
[----:B----4-:R-:W-:-:S05]  /*0d00*/  IADD3 R7, P0, R18, R7, RZ ;  /* 0x0000000712077210 */ /* 0x010fca0007f1e0ff */
        /* <DEDUP_REMOVED lines=8> */
.L_x_10:
[----:B-1----:R-:W-:Y:S01]  /*0d90*/  SHF.R.U64 R9, R8, R19, R9 ;  /* 0x0000001308097219 */ /* 0x002fe20000001209 */
[----:B------:R-:W-:Y:S01]  /*0da0*/  IMAD.MOV.U32 R15, RZ, RZ, 0x1 ;  /* 0x00000001ff0f7424 */ /* 0x000fe200078e00ff */
[----:B------:R-:W-:Y:S01]  /*0db0*/  LOP3.LUT R8, R22, R11, RZ, 0xc0, !PT ;  /* 0x0000000b16087212 */ /* 0x000fe200078ec0ff */
[----:B0-----:R-:W-:Y:S01]  /*0dc0*/  VIADD R11, R24, 0xffffffff ;  /* 0xffffffff180b7836 */ /* 0x001fe20000000000 */
[----:B------:R-:W-:Y:S01]  /*0dd0*/  SHF.L.U32 R7, R23, R26, RZ ;  /* 0x0000001a17077219 */ /* 0x000fe200000006ff */
[----:B------:R-:W-:Y:S01]  /*0de0*/  IMAD.MOV R12, RZ, RZ, -R9 ;  /* 0x000000ffff0c7224 */ /* 0x000fe200078e0a09 */
[----:B------:R-:W-:Y:S01]  /*0df0*/  SEL R10, R10, R31, !P4 ;  /* 0x0000001f0a0a7207 */ /* 0x000fe20006000000 */
[----:B------:R-:W-:Y:S01]  /*0e00*/  IMAD.MOV.U32 R14, RZ, RZ, R27 ;  /* 0x000000ffff0e7224 */ /* 0x000fe200078e001b */
[----:B------:R-:W-:Y:S01]  /*0e10*/  LOP3.LUT R11, R16, R11, RZ, 0xc0, !PT ;  /* 0x0000000b100b7212 */ /* 0x000fe200078ec0ff */
[----:B------:R-:W-:Y:S02]  /*0e20*/  IMAD R9, R7, R9, R8 ;  /* 0x0000000907097224 */ /* 0x000fe400078e0208 */
[----:B--2---:R-:W-:-:S02]  /*0e30*/  IMAD R7, R12, R21, R18 ;  /* 0x000000150c077224 */ /* 0x004fc400078e0212 */
[----:B---3--:R-:W-:Y:S02]  /*0e40*/  IMAD R10, R9, R25, R10 ;  /* 0x00000019090a7224 */ /* 0x008fe400078e020a */
[----:B------:R-:W-:-:S05]  /*0e50*/  IMAD R7, R7, R24, R11 ;  /* 0x0000001807077224 */ /* 0x000fca00078e020b */
[----:B------:R-:W-:Y:S02]  /*0e60*/  SEL R72, R7, R10, !P4 ;  /* 0x0000000a07487207 */ /* 0x000fe40006000000 */
[----:B------:R-:W-:-:S07]  /*0e70*/  SEL R71, R10, R7, !P4 ;  /* 0x000000070a477207 */ /* 0x000fce0006000000 */
.L_x_8:
[----:B------:R-:W-:-:S08]  /*0e80*/  NOP ;  /* 0x0000000000007918 */ /* 0x000fd00000000000 */
[----:B------:R-:W0:Y:S02]  /*0e90*/  USETMAXREG.TRY_ALLOC.CTAPOOL UP0, 0xe8 ;  /* 0x000000e8000079c8 */ /* 0x000e240008000600 */
[----:B0-----:R-:W-:-:S13]  /*0ea0*/  PLOP3.LUT P0, PT, PT, PT, UP0, 0x80, 0x0 ;  /* 0x000000000000781c */ /* 0x001fda0003f0f008 */
[----:B------:R-:W-:Y:S05]  /*0eb0*/  @!P0 BRA `(.L_x_8) ;  /* 0xfffffffc00f08947 */ /* 0x000fea000383ffff */
[----:B------:R-:W-:Y:S01]  /*0ec0*/  ULDC.64 UR4, c[0x0][0x598] ;  /* 0x0001660000047ab9 */ /* 0x000fe20000000a00 */
[----:B------:R-:W-:Y:S01]  /*0ed0*/  ULDC.64 UR16, c[0x0][0x208] ;  /* 0x0000820000107ab9 */ /* 0x000fe20000000a00 */
[----:B------:R-:W-:-:S04]  /*0ee0*/  ISETP.NE.U32.AND P0, PT, RZ, UR4, PT ;  /* 0x00000004ff007c0c */ /* 0x000fc8000bf05070 */
[----:B------:R-:W-:-:S13]  /*0ef0*/  ISETP.NE.AND.EX P0, PT, RZ, UR5, PT, P0 ;  /* 0x00000005ff007c0c */ /* 0x000fda000bf05300 */
[----:B------:R-:W-:Y:S05]  /*0f00*/  @!P0 BRA `(.L_x_11) ;  /* 0x00000000001c8947 */ /* 0x000fea0003800000 */
[----:B------:R-:W0:Y:S02]  /*0f10*/  LDC.64 R8, c[0x0][0x598] ;  /* 0x00016600ff087b82 */ /* 0x000e240000000a00 */
[----:B0-----:R-:W2:Y:S02]  /*0f20*/  LDG.E.64 R8, desc[UR16][R8.64] ;  /* 0x0000001008087981 */ /* 0x001ea4000c1e1b00 */
[----:B--2---:R-:W-:-:S04]  /*0f30*/  ISETP.NE.U32.AND P0, PT, R8, RZ, PT ;  /* 0x000000ff0800720c */ /* 0x004fc80003f05070 */
[----:B------:R-:W-:-:S13]  /*0f40*/  ISETP.NE.AND.EX P0, PT, R9, RZ, PT, P0 ;  /* 0x000000ff0900720c */ /* 0x000fda0003f05300 */
[----:B------:R-:W-:Y:S05]  /*0f50*/  @!P0 BRA `(.L_x_11) ;  /* 0x0000000000088947 */ /* 0x000fea0003800000 */
[----:B------:R0:W5:Y:S01]  /*0f60*/  LD.E R7, desc[UR16][R8.64] ;  /* 0x0000001008077980 */ /* 0x000162000c101900 */
[----:B------:R-:W-:Y:S05]  /*0f70*/  BRA `(.L_x_12) ;  /* 0x0000000000207947 */ /* 0x000fea0003800000 */
.L_x_11:
[----:B------:R-:W-:Y:S02]  /*0f80*/  ULDC.64 UR4, c[0x0][0x588] ;  /* 0x0001620000047ab9 */ /* 0x000fe40000000a00 */
[----:B------:R-:W-:-:S04]  /*0f90*/  ISETP.NE.U32.AND P0, PT, RZ, UR4, PT ;  /* 0x00000004ff007c0c */ /* 0x000fc8000bf05070 */
[----:B------:R-:W-:-:S13]  /*0fa0*/  ISETP.NE.AND.EX P0, PT, RZ, UR5, PT, P0 ;  /* 0x00000005ff007c0c */ /* 0x000fda000bf05300 */
[----:B------:R-:W-:Y:S05]  /*0fb0*/  @!P0 BRA `(.L_x_13) ;  /* 0x00000000000c8947 */ /* 0x000fea0003800000 */
[----:B------:R-:W0:Y:S02]  /*0fc0*/  LDC.64 R8, c[0x0][0x588] ;  /* 0x00016200ff087b82 */ /* 0x000e240000000a00 */
[----:B0-----:R1:W5:Y:S01]  /*0fd0*/  LDG.E R7, desc[UR16][R8.64] ;  /* 0x0000001008077981 */ /* 0x001362000c1e1900 */
[----:B------:R-:W-:Y:S05]  /*0fe0*/  BRA `(.L_x_12) ;  /* 0x0000000000047947 */ /* 0x000fea0003800000 */
.L_x_13:
[----:B------:R-:W2:Y:S02]  /*0ff0*/  LDC R7, c[0x0][0x580] ;  /* 0x00016000ff077b82 */ /* 0x000ea40000000800 */
.L_x_12:
[----:B------:R-:W-:Y:S02]  /*1000*/  ULDC.64 UR4, c[0x0][0x5a0] ;  /* 0x0001680000047ab9 */ /* 0x000fe40000000a00 */
[----:B------:R-:W-:-:S04]  /*1010*/  ISETP.NE.U32.AND P0, PT, RZ, UR4, PT ;  /* 0x00000004ff007c0c */ /* 0x000fc8000bf05070 */
[----:B------:R-:W-:-:S13]  /*1020*/  ISETP.NE.AND.EX P0, PT, RZ, UR5, PT, P0 ;  /* 0x00000005ff007c0c */ /* 0x000fda000bf05300 */
[----:B------:R-:W-:Y:S05]  /*1030*/  @!P0 BRA `(.L_x_14) ;  /* 0x00000000001c8947 */ /* 0x000fea0003800000 */
[----:B01----:R-:W0:Y:S02]  /*1040*/  LDC.64 R8, c[0x0][0x5a0] ;  /* 0x00016800ff087b82 */ /* 0x003e240000000a00 */
[----:B0-----:R-:W3:Y:S02]  /*1050*/  LDG.E.64 R8, desc[UR16][R8.64] ;  /* 0x0000001008087981 */ /* 0x001ee4000c1e1b00 */
[----:B---3--:R-:W-:-:S04]  /*1060*/  ISETP.NE.U32.AND P0, PT, R8, RZ, PT ;  /* 0x000000ff0800720c */ /* 0x008fc80003f05070 */
[----:B------:R-:W-:-:S13]  /*1070*/  ISETP.NE.AND.EX P0, PT, R9, RZ, PT, P0 ;  /* 0x000000ff0900720c */ /* 0x000fda0003f05300 */
[----:B------:R-:W-:Y:S05]  /*1080*/  @!P0 BRA `(.L_x_14) ;  /* 0x0000000000088947 */ /* 0x000fea0003800000 */
[----:B------:R0:W5:Y:S01]  /*1090*/  LD.E R12, desc[UR16][R8.64] ;  /* 0x00000010080c7980 */ /* 0x000162000c101900 */
[----:B------:R-:W-:Y:S05]  /*10a0*/  BRA `(.L_x_15) ;  /* 0x0000000000207947 */ /* 0x000fea0003800000 */
.L_x_14:
[----:B------:R-:W-:Y:S02]  /*10b0*/  ULDC.64 UR4, c[0x0][0x590] ;  /* 0x0001640000047ab9 */ /* 0x000fe40000000a00 */
[----:B------:R-:W-:-:S04]  /*10c0*/  ISETP.NE.U32.AND P0, PT, RZ, UR4, PT ;  /* 0x00000004ff007c0c */ /* 0x000fc8000bf05070 */
[----:B------:R-:W-:-:S13]  /*10d0*/  ISETP.NE.AND.EX P0, PT, RZ, UR5, PT, P0 ;  /* 0x00000005ff007c0c */ /* 0x000fda000bf05300 */
[----:B------:R-:W-:Y:S05]  /*10e0*/  @!P0 BRA `(.L_x_16) ;  /* 0x00000000000c8947 */ /* 0x000fea0003800000 */
[----:B------:R-:W3:Y:S02]  /*10f0*/  LDC.64 R12, c[0x0][0x590] ;  /* 0x00016400ff0c7b82 */ /* 0x000ee40000000a00 */
[----:B---3--:R3:W5:Y:S01]  /*1100*/  LDG.E R12, desc[UR16][R12.64] ;  /* 0x000000100c0c7981 */ /* 0x008762000c1e1900 */
[----:B------:R-:W-:Y:S05]  /*1110*/  BRA `(.L_x_15) ;  /* 0x0000000000047947 */ /* 0x000fea0003800000 */
.L_x_16:
[----:B------:R-:W4:Y:S02]  /*1120*/  LDC R12, c[0x0][0x584] ;  /* 0x00016100ff0c7b82 */ /* 0x000f240000000800 */
.L_x_15:
[----:B------:R-:W-:-:S13]  /*1130*/  LOP3.LUT P0, RZ, R15, 0xff, RZ, 0xc0, !PT ;  /* 0x000000ff0fff7812 */ /* 0x000fda000780c0ff */
[----:B------:R-:W-:Y:S05]  /*1140*/  @!P0 EXIT ;  /* 0x000000000000894d */ /* 0x000fea0003800000 */
[----:B------:R-:W-:Y:S01]  /*1150*/  ULDC UR4, c[0x0][0x28c] ;  /* 0x0000a30000047ab9 */ /* 0x000fe20000000800 */
[----:B------:R-:W-:Y:S01]  /*1160*/  LOP3.LUT R81, R2, 0x1, RZ, 0xfc, !PT ;  /* 0x0000000102517812 */ /* 0x000fe200078efcff */
[----:B------:R-:W-:-:S04]  /*1170*/  UIADD3 UR4, UR4, 0x1f, URZ ;  /* 0x0000001f04047890 */ /* 0x000fc8000fffe03f */
[----:B------:R-:W-:-:S04]  /*1180*/  USHF.R.S32.HI UR5, URZ, 0x1f, UR4 ;  /* 0x0000001f3f057899 */ /* 0x000fc80008011404 */
[----:B------:R-:W-:-:S03]  /*1190*/  ULEA.HI UR5, UR5, UR4, URZ, 0x5 ;  /* 0x0000000405057291 */ /* 0x000fc6000f8f283f */
[----:B------:R-:W-:Y:S01]  /*11a0*/  UMOV UR4, URZ ;  /* 0x0000003f00047c82 */ /* 0x000fe20008000000 */
[----:B------:R-:W-:-:S03]  /*11b0*/  USHF.R.S32.HI UR9, URZ, 0x5, UR5 ;  /* 0x000000053f097899 */ /* 0x000fc60008011405 */
[----:B------:R-:W-:-:S09]  /*11c0*/  UMOV UR5, URZ ;  /* 0x0000003f00057c82 */ /* 0x000fd20008000000 */
.L_x_105:
[----:B01----:R-:W-:Y:S01]  /*11d0*/  LOP3.LUT R8, R0, 0x80, RZ, 0xc0, !PT ;  /* 0x0000008000087812 */ /* 0x003fe200078ec0ff */
[----:B------:R-:W0:Y:S01]  /*11e0*/  S2UR UR12, SR_CgaCtaId ;  /* 0x00000000000c79c3 */ /* 0x000e220000008800 */
[----:B------:R-:W-:Y:S01]  /*11f0*/  UMOV UR11, 0x400 ;  /* 0x00000400000b7882 */ /* 0x000fe20000000000 */
[----:B------:R-:W-:Y:S01]  /*1200*/  UMOV UR6, URZ ;  /* 0x0000003f00067c82 */ /* 0x000fe20008000000 */
[----:B------:R-:W-:Y:S01]  /*1210*/  SHF.R.U32.HI R8, RZ, 0x7, R8 ;  /* 0x00000007ff087819 */ /* 0x000fe20000011608 */
[----:B------:R-:W-:Y:S01]  /*1220*/  UMOV UR7, URZ ;  /* 0x0000003f00077c82 */ /* 0x000fe20008000000 */
[----:B------:R-:W-:Y:S01]  /*1230*/  CS2R R16, SRZ ;  /* 0x0000000000107805 */ /* 0x000fe2000001ff00 */
[----:B---3--:R-:W-:Y:S01]  /*1240*/  IMAD.MOV.U32 R13, RZ, RZ, RZ ;  /* 0x000000ffff0d7224 */ /* 0x008fe200078e00ff */
[----:B------:R-:W-:Y:S01]  /*1250*/  CS2R R18, SRZ ;  /* 0x0000000000127805 */ /* 0x000fe2000001ff00 */
[----:B------:R-:W1:Y:S01]  /*1260*/  LDC R9, c[0x0][0x28c] ;  /* 0x0000a300ff097b82 */ /* 0x000e620000000800 */
[----:B------:R-:W3:Y:S01]  /*1270*/  SHFL.IDX PT, R8, R8, RZ, 0x1f ;  /* 0x00001fff08087589 */ /* 0x000ee200000e0000 */
[----:B------:R-:W-:-:S02]  /*1280*/  CS2R R20, SRZ ;  /* 0x0000000000147805 */ /* 0x000fc4000001ff00 */
[----:B------:R-:W-:Y:S02]  /*1290*/  CS2R R22, SRZ ;  /* 0x0000000000167805 */ /* 0x000fe4000001ff00 */
[----:B------:R-:W-:Y:S02]  /*12a0*/  CS2R R56, SRZ ;  /* 0x0000000000387805 */ /* 0x000fe4000001ff00 */
[----:B------:R-:W-:Y:S02]  /*12b0*/  CS2R R58, SRZ ;  /* 0x00000000003a7805 */ /* 0x000fe4000001ff00 */
[----:B------:R-:W-:Y:S02]  /*12c0*/  CS2R R60, SRZ ;  /* 0x00000000003c7805 */ /* 0x000fe4000001ff00 */
[----:B------:R-:W-:Y:S02]  /*12d0*/  CS2R R62, SRZ ;  /* 0x00000000003e7805 */ /* 0x000fe4000001ff00 */
[----:B------:R-:W-:-:S02]  /*12e0*/  CS2R R64, SRZ ;  /* 0x0000000000407805 */ /* 0x000fc4000001ff00 */
[----:B------:R-:W-:Y:S02]  /*12f0*/  CS2R R66, SRZ ;  /* 0x0000000000427805 */ /* 0x000fe4000001ff00 */
[----:B------:R-:W-:Y:S01]  /*1300*/  CS2R R68, SRZ ;  /* 0x0000000000447805 */ /* 0x000fe2000001ff00 */
[----:B------:R-:W-:Y:S01]  /*1310*/  IMAD.MOV.U32 R70, RZ, RZ, RZ ;  /* 0x000000ffff467224 */ /* 0x000fe200078e00ff */
[----:B------:R-:W-:Y:S01]  /*1320*/  CS2R R74, SRZ ;  /* 0x00000000004a7805 */ /* 0x000fe2000001ff00 */
[----:B------:R-:W-:Y:S01]  /*1330*/  IMAD.MOV.U32 R73, RZ, RZ, RZ ;  /* 0x000000ffff497224 */ /* 0x000fe200078e00ff */
[----:B------:R-:W-:Y:S02]  /*1340*/  CS2R R76, SRZ ;  /* 0x00000000004c7805 */ /* 0x000fe4000001ff00 */
[----:B------:R-:W-:Y:S01]  /*1350*/  CS2R R78, SRZ ;  /* 0x00000000004e7805 */ /* 0x000fe2000001ff00 */
[----:B0-----:R-:W-:Y:S01]  /*1360*/  ULEA UR18, UR12, UR11, 0x18 ;  /* 0x0000000b0c127291 */ /* 0x001fe2000f8ec03f */
[----:B------:R-:W-:Y:S01]  /*1370*/  IMAD.MOV.U32 R80, RZ, RZ, RZ ;  /* 0x000000ffff507224 */ /* 0x000fe200078e00ff */
[----:B----4-:R-:W-:Y:S01]  /*1380*/  CS2R R24, SRZ ;  /* 0x0000000000187805 */ /* 0x010fe2000001ff00 */
[----:B------:R-:W-:Y:S01]  /*1390*/  UMOV UR11, UR5 ;  /* 0x00000005000b7c82 */ /* 0x000fe20008000000 */
[----:B------:R-:W-:Y:S01]  /*13a0*/  IMAD.U32 R15, RZ, RZ, UR4 ;  /* 0x00000004ff0f7e24 */ /* 0x000fe2000f8e00ff */
[----:B------:R-:W-:-:S02]  /*13b0*/  CS2R R26, SRZ ;  /* 0x00000000001a7805 */ /* 0x000fc4000001ff00 */
[----:B------:R-:W-:Y:S02]  /*13c0*/  CS2R R28, SRZ ;  /* 0x00000000001c7805 */ /* 0x000fe4000001ff00 */
[----:B------:R-:W-:Y:S02]  /*13d0*/  CS2R R30, SRZ ;  /* 0x00000000001e7805 */ /* 0x000fe4000001ff00 */
[----:B-1----:R-:W-:Y:S02]  /*13e0*/  ISETP.GE.AND P0, PT, R9, 0x1, PT ;  /* 0x000000010900780c */ /* 0x002fe40003f06270 */
[----:B------:R-:W-:Y:S02]  /*13f0*/  CS2R R32, SRZ ;  /* 0x0000000000207805 */ /* 0x000fe4000001ff00 */
[----:B---3--:R-:W-:Y:S02]  /*1400*/  R2UR UR8, R8 ;  /* 0x00000000080872ca */ /* 0x008fe400000e0000 */
        /* <DEDUP_REMOVED lines=8> */
[----:B------:R-:W-:Y:S02]  /*1490*/  CS2R R50, SRZ ;  /* 0x0000000000327805 */ /* 0x000fe4000001ff00 */
[----:B------:R-:W-:Y:S02]  /*14a0*/  CS2R R52, SRZ ;  /* 0x0000000000347805 */ /* 0x000fe4000001ff00 */
[----:B------:R-:W-:Y:S01]  /*14b0*/  CS2R R54, SRZ ;  /* 0x0000000000367805 */ /* 0x000fe2000001ff00 */
[----:B------:R-:W-:-:S04]  /*14c0*/  ULEA.HI UR10, UR8, UR8, URZ, 0x1 ;  /* 0x00000008080a7291 */ /* 0x000fc8000f8f083f */
[----:B------:R-:W-:-:S04]  /*14d0*/  ULOP3.LUT UR10, UR10, 0x1ffffe, URZ, 0xc0, !UPT ;  /* 0x001ffffe0a0a7892 */ /* 0x000fc8000f8ec03f */
[----:B------:R-:W-:-:S03]  /*14e0*/  UIADD3 UR10, UR8, -UR10, URZ ;  /* 0x8000000a080a7290 */ /* 0x000fc6000fffe03f */
[----:B------:R-:W-:Y:S01]  /*14f0*/  UMOV UR8, URZ ;  /* 0x0000003f00087c82 */ /* 0x000fe20008000000 */
[----:B------:R-:W-:-:S04]  /*1500*/  ULEA UR10, UR10, UR18, 0xb ;  /* 0x000000120a0a7291 */ /* 0x000fc8000f8e583f */
[----:B------:R-:W-:-:S04]  /*1510*/  UIADD3 UR10, UR10, 0x100, URZ ;  /* 0x000001000a0a7890 */ /* 0x000fc8000fffe03f */
[----:B------:R-:W-:-:S04]  /*1520*/  USHF.R.U32.HI UR10, URZ, 0x4, UR10 ;  /* 0x000000043f0a7899 */ /* 0x000fc8000801160a */
[----:B------:R-:W-:Y:S01]  /*1530*/  ULOP3.LUT UR10, UR10, 0x3fff, URZ, 0xc0, !UPT ;  /* 0x00003fff0a0a7892 */ /* 0x000fe2000f8ec03f */
[----:B------:R-:W-:Y:S11]  /*1540*/  @!P0 BRA `(.L_x_17) ;  /* 0x0000000400608947 */ /* 0x000ff60003800000 */
[----:B------:R-:W-:-:S13]  /*1550*/  ISETP.NE.AND P1, PT, R81, 0x3, PT ;  /* 0x000000035100780c */ /* 0x000fda0003f25270 */
[----:B------:R-:W-:Y:S05]  /*1560*/  @!P1 BRA `(.L_x_18) ;  /* 0x0000000000049947 */ /* 0x000fea0003800000 */
[----:B------:R-:W-:Y:S01]  /*1570*/  BPT.TRAP 0x1 ;  /* 0x000000040000795c */ /* 0x000fe20000300000 */
.L_x_18:
[----:B------:R-:W-:Y:S01]  /*1580*/  ULEA UR6, UR5, UR18, 0x3 ;  /* 0x0000001205067291 */ /* 0x000fe2000f8e183f */
[----:B------:R-:W-:-:S05]  /*1590*/  IMAD.U32 R8, RZ, RZ, UR4 ;  /* 0x00000004ff087e24 */ /* 0x000fca000f8e00ff */
[----:B------:R-:W-:-:S04]  /*15a0*/  SHF.L.U32 R8, R8, 0x1f, RZ ;  /* 0x0000001f08087819 */ /* 0x000fc800000006ff */
[----:B------:R0:W1:Y:S01]  /*15b0*/  SYNCS.PHASECHK.TRANS64.TRYWAIT P0, [UR6], R8 ;  /* 0x00000008ff0075a7 */ /* 0x0000620008000146 */
[----:B------:R-:W-:Y:S05]  /*15c0*/  @!P1 BRA `(.L_x_19) ;  /* 0x0000000000049947 */ /* 0x000fea0003800000 */
[----:B------:R-:W-:Y:S01]  /*15d0*/  BPT.TRAP 0x1 ;  /* 0x000000040000795c */ /* 0x000fe20000300000 */
.L_x_19:
[----:B-1----:R-:W-:Y:S05]  /*15e0*/  @P0 BRA `(.L_x_20) ;  /* 0x0000000000080947 */ /* 0x002fea0003800000 */
[----:B------:R-:W1:Y:S02]  /*15f0*/  SYNCS.PHASECHK.TRANS64.TRYWAIT P0, [UR6], R8 ;  /* 0x00000008ff0075a7 */ /* 0x000e640008000146 */
[----:B-1----:R-:W-:Y:S05]  /*1600*/  @!P0 BRA `(.L_x_21) ;  /* 0x0000005400008947 */ /* 0x002fea0003800000 */
.L_x_20:
[----:B------:R-:W-:Y:S01]  /*1610*/  UIADD3 UR6, UR18, 0x4100, URZ ;  /* 0x0000410012067890 */ /* 0x000fe2000fffe03f */
[----:B------:R-:W-:Y:S01]  /*1620*/  WARPGROUP.ARRIVE ;  /* 0x00000000000079c5 */ /* 0x000fe20000000000 */
[----:B------:R-:W-:Y:S01]  /*1630*/  ULDC UR7, c[0x0][0x50c] ;  /* 0x0001430000077ab9 */ /* 0x000fe20000000800 */
[----:B------:R-:W-:Y:S01]  /*1640*/  ULOP3.LUT UR12, UR10, 0x10000, URZ, 0xfc, !UPT ;  /* 0x000100000a0c7892 */ /* 0x000fe2000f8efc3f */
[----:B------:R-:W-:Y:S01]  /*1650*/  CS2R R16, SRZ ;  /* 0x0000000000107805 */ /* 0x000fe2000001ff00 */
[----:B------:R-:W-:Y:S01]  /*1660*/  UISETP.NE.AND UP0, UPT, UR7, 0x1, UPT ;  /* 0x000000010700788c */ /* 0x000fe2000bf05270 */
[----:B------:R-:W-:Y:S01]  /*1670*/  IMAD.MOV.U32 R13, RZ, RZ, RZ ;  /* 0x000000ffff0d7224 */ /* 0x000fe200078e00ff */
[----:B------:R-:W-:Y:S01]  /*1680*/  USHF.R.U32.HI UR6, URZ, 0x4, UR6 ;  /* 0x000000043f067899 */ /* 0x000fe20008011606 */
[----:B------:R-:W-:Y:S01]  /*1690*/  CS2R R18, SRZ ;  /* 0x0000000000127805 */ /* 0x000fe2000001ff00 */
[----:B------:R-:W-:Y:S01]  /*16a0*/  USEL UR7, URZ, 0x1, UP0 ;  /* 0x000000013f077887 */ /* 0x000fe20008000000 */
[----:B------:R-:W-:Y:S01]  /*16b0*/  CS2R R20, SRZ ;  /* 0x0000000000147805 */ /* 0x000fe2000001ff00 */
[----:B------:R-:W-:Y:S01]  /*16c0*/  ULOP3.LUT UR6, UR6, 0x3fff, URZ, 0xc0, !UPT ;  /* 0x00003fff06067892 */ /* 0x000fe2000f8ec03f */
[----:B------:R-:W-:Y:S01]  /*16d0*/  CS2R R22, SRZ ;  /* 0x0000000000167805 */ /* 0x000fe2000001ff00 */
[----:B------:R-:W-:Y:S01]  /*16e0*/  ULEA UR12, UR5, UR12, 0x8 ;  /* 0x0000000c050c7291 */ /* 0x000fe2000f8e403f */
[----:B------:R-:W-:Y:S01]  /*16f0*/  CS2R R56, SRZ ;  /* 0x0000000000387805 */ /* 0x000fe2000001ff00 */
[----:B------:R-:W-:Y:S01]  /*1700*/  ULOP3.LUT UR6, UR6, 0x10000, URZ, 0xfc, !UPT ;  /* 0x0001000006067892 */ /* 0x000fe2000f8efc3f */
[----:B------:R-:W-:Y:S01]  /*1710*/  ISETP.NE.AND P0, PT, RZ, UR7, PT ;  /* 0x00000007ff007c0c */ /* 0x000fe2000bf05270 */
[----:B------:R-:W-:Y:S01]  /*1720*/  UMOV UR13, 0xc0000010 ;  /* 0xc0000010000d7882 */ /* 0x000fe20000000000 */
[----:B------:R-:W-:Y:S01]  /*1730*/  UMOV UR15, 0xc0000010 ;  /* 0xc0000010000f7882 */ /* 0x000fe20000000000 */
[----:B------:R-:W-:Y:S01]  /*1740*/  ULEA UR14, UR5, UR6, 0x7 ;  /* 0x00000006050e7291 */ /* 0x000fe2000f8e383f */
[----:B------:R-:W-:-:S02]  /*1750*/  CS2R R58, SRZ ;  /* 0x00000000003a7805 */ /* 0x000fc4000001ff00 */
[----:B------:R-:W-:Y:S01]  /*1760*/  CS2R R60, SRZ ;  /* 0x00000000003c7805 */ /* 0x000fe2000001ff00 */
[----:B------:R-:W-:Y:S01]  /*1770*/  UMOV UR6, 0x1 ;  /* 0x0000000100067882 */ /* 0x000fe20000000000 */
[----:B------:R-:W-:Y:S02]  /*1780*/  CS2R R62, SRZ ;  /* 0x00000000003e7805 */ /* 0x000fe4000001ff00 */
[----:B------:R-:W-:Y:S02]  /*1790*/  CS2R R64, SRZ ;  /* 0x0000000000407805 */ /* 0x000fe4000001ff00 */
[----:B------:R-:W-:Y:S02]  /*17a0*/  CS2R R66, SRZ ;  /* 0x0000000000427805 */ /* 0x000fe4000001ff00 */
[----:B------:R-:W-:Y:S01]  /*17b0*/  CS2R R68, SRZ ;  /* 0x0000000000447805 */ /* 0x000fe2000001ff00 */
[----:B------:R-:W-:Y:S01]  /*17c0*/  IMAD.MOV.U32 R70, RZ, RZ, RZ ;  /* 0x000000ffff467224 */ /* 0x000fe200078e00ff */
[----:B------:R-:W-:Y:S01]  /*17d0*/  QGMMA.64x64x32.F32.E5M2.E5M2 R24, gdesc[UR12], RZ, !UPT, gsb0 ;  /* 0x00e000000c1879f3 */ /* 0x000fe2000c0038ff */
[----:B------:R-:W-:Y:S01]  /*17e0*/  CS2R R74, SRZ ;  /* 0x00000000004a7805 */ /* 0x000fe2000001ff00 */
[----:B------:R-:W-:Y:S01]  /*17f0*/  IMAD.MOV.U32 R73, RZ, RZ, RZ ;  /* 0x000000ffff497224 */ /* 0x000fe200078e00ff */
[----:B------:R-:W-:-:S02]  /*1800*/  CS2R R76, SRZ ;  /* 0x00000000004c7805 */ /* 0x000fc4000001ff00 */
[----:B------:R-:W-:Y:S01]  /*1810*/  CS2R R78, SRZ ;  /* 0x00000000004e7805 */ /* 0x000fe2000001ff00 */
[----:B------:R-:W-:Y:S01]  /*1820*/  IMAD.MOV.U32 R80, RZ, RZ, RZ ;  /* 0x000000ffff507224 */ /* 0x000fe200078e00ff */
[----:B------:R-:W-:Y:S06]  /*1830*/  @!P0 BRA `(.L_x_22) ;  /* 0x0000000000888947 */ /* 0x000fec0003800000 */
[----:B------:R-:W-:Y:S02]  /*1840*/  WARPGROUP.DEPBAR.LE gsb0, 0x0 ;  /* 0x00008000000079c5 */ /* 0x000fe40000010000 */
[----:B------:R-:W-:-:S01]  /*1850*/  FADD R79, RZ, R24 ;  /* 0x00000018ff4f7221 */ /* 0x000fc20000000000 */
[----:B------:R-:W-:Y:S01]  /*1860*/  FADD R80, RZ, R25 ;  /* 0x00000019ff507221 */ /* 0x000fe20000000000 */
        /* <DEDUP_REMOVED lines=30> */
[----:B------:R-:W-:-:S06]  /*1a50*/  UMOV UR6, URZ ;  /* 0x0000003f00067c82 */ /* 0x000fcc0008000000 */
.L_x_22:
[----:B------:R-:W-:-:S04]  /*1a60*/  UIADD3 UR11, UR5, 0x1, URZ ;  /* 0x00000001050b7890 */ /* 0x000fc8000fffe03f */
[----:B------:R-:W-:-:S04]  /*1a70*/  UISETP.NE.AND UP0, UPT, UR11, 0x4, UPT ;  /* 0x000000040b00788c */ /* 0x000fc8000bf05270 */
[----:B------:R-:W-:Y:S02]  /*1a80*/  USEL UR8, URZ, 0x1, UP0 ;  /* 0x000000013f087887 */ /* 0x000fe40008000000 */
[----:B------:R-:W-:Y:S02]  /*1a90*/  USEL UR11, UR11, URZ, UP0 ;  /* 0x0000003f0b0b7287 */ /* 0x000fe40008000000 */
[----:B------:R-:W-:-:S06]  /*1aa0*/  ULOP3.LUT UR8, UR4, UR8, URZ, 0x3c, !UPT ;  /* 0x0000000804087292 */ /* 0x000fcc000f8e3c3f */
[----:B------:R-:W-:Y:S01]  /*1ab0*/  IMAD.U32 R15, RZ, RZ, UR8 ;  /* 0x00000008ff0f7e24 */ /* 0x000fe2000f8e00ff */
[----:B------:R-:W-:-:S06]  /*1ac0*/  UMOV UR8, 0x1 ;  /* 0x0000000100087882 */ /* 0x000fcc0000000000 */
.L_x_17:
[----:B------:R-:W-:-:S04]  /*1ad0*/  UISETP.LT.AND UP0, UPT, UR9, 0x1, UPT ;  /* 0x000000010900788c */ /* 0x000fc8000bf01270 */
[----:B------:R-:W-:-:S04]  /*1ae0*/  USEL UR12, UR9, 0x1, UP0 ;  /* 0x00000001090c7887 */ /* 0x000fc80008000000 */
[----:B------:R-:W-:-:S04]  /*1af0*/  UIADD3 UR12, UR9, -UR12, URZ ;  /* 0x8000000c090c7290 */ /* 0x000fc8000fffe03f */
[----:B------:R-:W-:-:S06]  /*1b00*/  UISETP.GE.AND UP0, UPT, UR12, 0x1, UPT ;  /* 0x000000010c00788c */ /* 0x000fcc000bf06270 */
[----:B------:R-:W-:-:S13]  /*1b10*/  PLOP3.LUT P0, PT, PT, PT, UP0, 0x80, 0x0 ;  /* 0x000000000000781c */ /* 0x000fda0003f0f008 */
[----:B------:R-:W-:Y:S05]  /*1b20*/  @!P0 BRA `(.L_x_23) ;  /* 0x0000000400748947 */ /* 0x000fea0003800000 */
[----:B01----:R-:W-:Y:S01]  /*1b30*/  IMAD.U32 R8, RZ, RZ, UR12 ;  /* 0x0000000cff087e24 */ /* 0x003fe2000f8e00ff */
[----:B------:R-:W-:Y:S01]  /*1b40*/  ULDC UR19, c[0x0][0x50c] ;  /* 0x0001430000137ab9 */ /* 0x000fe20000000800 */
[----:B------:R-:W-:-:S07]  /*1b50*/  IMAD.U32 R9, RZ, RZ, UR5 ;  /* 0x00000005ff097e24 */ /* 0x000fce000f8e00ff */
.L_x_31:
[----:B------:R-:W-:-:S13]  /*1b60*/  ISETP.NE.AND P1, PT, R81, 0x3, PT ;  /* 0x000000035100780c */ /* 0x000fda0003f25270 */
[----:B------:R-:W-:Y:S05]  /*1b70*/  @!P1 BRA `(.L_x_24) ;  /* 0x0000000000049947 */ /* 0x000fea0003800000 */
[----:B------:R-:W-:Y:S01]  /*1b80*/  BPT.TRAP 0x1 ;  /* 0x000000040000795c */ /* 0x000fe20000300000 */
.L_x_24:
[----:B------:R-:W0:Y:S01]  /*1b90*/  S2UR UR12, SR_CgaCtaId ;  /* 0x00000000000c79c3 */ /* 0x000e220000008800 */
[----:B------:R-:W-:Y:S01]  /*1ba0*/  UMOV UR18, 0x400 ;  /* 0x0000040000127882 */ /* 0x000fe20000000000 */
[----:B------:R-:W-:Y:S01]  /*1bb0*/  SHF.L.U32 R10, R15, 0x1f, RZ ;  /* 0x0000001f0f0a7819 */ /* 0x000fe200000006ff */
[----:B0-----:R-:W-:-:S04]  /*1bc0*/  ULEA UR18, UR12, UR18, 0x18 ;  /* 0x000000120c127291 */ /* 0x001fc8000f8ec03f */
[----:B------:R-:W-:-:S09]  /*1bd0*/  ULEA UR12, UR11, UR18, 0x3 ;  /* 0x000000120b0c7291 */ /* 0x000fd2000f8e183f */
[----:B------:R0:W1:Y:S01]  /*1be0*/  SYNCS.PHASECHK.TRANS64.TRYWAIT P0, [UR12], R10 ;  /* 0x0000000aff0075a7 */ /* 0x000062000800014c */
[----:B------:R-:W-:Y:S05]  /*1bf0*/  @!P1 BRA `(.L_x_25) ;  /* 0x0000000000049947 */ /* 0x000fea0003800000 */
[----:B------:R-:W-:Y:S01]  /*1c00*/  BPT.TRAP 0x1 ;  /* 0x000000040000795c */ /* 0x000fe20000300000 */
.L_x_25:
[----:B-1----:R-:W-:Y:S05]  /*1c10*/  @P0 BRA `(.L_x_26) ;  /* 0x0000000000080947 */ /* 0x002fea0003800000 */
[----:B------:R-:W1:Y:S02]  /*1c20*/  SYNCS.PHASECHK.TRANS64.TRYWAIT P0, [UR12], R10 ;  /* 0x0000000aff0075a7 */ /* 0x000e64000800014c */
[----:B-1----:R-:W-:Y:S05]  /*1c30*/  @!P0 BRA `(.L_x_27) ;  /* 0x0000004c008c8947 */ /* 0x002fea0003800000 */
.L_x_26:
[----:B------:R-:W-:Y:S01]  /*1c40*/  UIADD3 UR12, UR18, 0x4100, URZ ;  /* 0x00004100120c7890 */ /* 0x000fe2000fffe03f */
[----:B------:R-:W-:Y:S01]  /*1c50*/  WARPGROUP.ARRIVE ;  /* 0x00000000000079c5 */ /* 0x000fe20000000000 */
[----:B------:R-:W-:Y:S02]  /*1c60*/  UISETP.NE.AND UP0, UPT, UR7, URZ, UPT ;  /* 0x0000003f0700728c */ /* 0x000fe4000bf05270 */
[----:B------:R-:W-:Y:S02]  /*1c70*/  USHF.R.U32.HI UR12, URZ, 0x4, UR12 ;  /* 0x000000043f0c7899 */ /* 0x000fe4000801160c */
[----:B------:R-:W-:Y:S02]  /*1c80*/  USEL UR8, UR8, URZ, !UP0 ;  /* 0x0000003f08087287 */ /* 0x000fe4000c000000 */
[----:B------:R-:W-:Y:S02]  /*1c90*/  ULOP3.LUT UR7, UR12, 0x3fff, URZ, 0xc0, !UPT ;  /* 0x00003fff0c077892 */ /* 0x000fe4000f8ec03f */
[----:B------:R-:W-:-:S02]  /*1ca0*/  ULOP3.LUT UR12, UR10, 0x10000, URZ, 0xfc, !UPT ;  /* 0x000100000a0c7892 */ /* 0x000fc4000f8efc3f */
[----:B------:R-:W-:Y:S02]  /*1cb0*/  ULOP3.LUT UR7, UR7, 0x10000, URZ, 0xfc, !UPT ;  /* 0x0001000007077892 */ /* 0x000fe4000f8efc3f */
[----:B------:R-:W-:Y:S02]  /*1cc0*/  UISETP.NE.U32.AND UP0, UPT, UR8, URZ, UPT ;  /* 0x0000003f0800728c */ /* 0x000fe4000bf05070 */
[----:B------:R-:W-:Y:S02]  /*1cd0*/  ULEA UR12, UR11, UR12, 0x8 ;  /* 0x0000000c0b0c7291 */ /* 0x000fe4000f8e403f */
[----:B------:R-:W-:Y:S01]  /*1ce0*/  ULEA UR14, UR11, UR7, 0x7 ;  /* 0x000000070b0e7291 */ /* 0x000fe2000f8e383f */
[----:B------:R-:W-:Y:S01]  /*1cf0*/  UMOV UR13, 0xc0000010 ;  /* 0xc0000010000d7882 */ /* 0x000fe20000000000 */
[----:B------:R-:W-:Y:S01]  /*1d00*/  UMOV UR15, 0xc0000010 ;  /* 0xc0000010000f7882 */ /* 0x000fe20000000000 */
[----:B------:R-:W-:-:S06]  /*1d10*/  UIADD3 UR6, UR6, 0x1, URZ ;  /* 0x0000000106067890 */ /* 0x000fcc000fffe03f */
[----:B------:R-:W-:Y:S01]  /*1d20*/  QGMMA.64x64x32.F32.E5M2.E5M2 R24, gdesc[UR12], R24, UP0, gsb0 ;  /* 0x00e000000c1879f3 */ /* 0x000fe2000b803818 */
[----:B------:R-:W-:-:S04]  /*1d30*/  UISETP.NE.AND UP0, UPT, UR6, UR19, UPT ;  /* 0x000000130600728c */ /* 0x000fc8000bf05270 */
[----:B------:R-:W-:-:S06]  /*1d40*/  USEL UR7, URZ, 0x1, UP0 ;  /* 0x000000013f077887 */ /* 0x000fcc0008000000 */
[----:B------:R-:W-:Y:S01]  /*1d50*/  ISETP.NE.AND P0, PT, RZ, UR7, PT ;  /* 0x00000007ff007c0c */ /* 0x000fe2000bf05270 */
[----:B------:R-:W-:-:S12]  /*1d60*/  WARPGROUP.DEPBAR.LE gsb0, 0x1 ;  /* 0x00008000000079c5 */ /* 0x000fd80000010100 */
[----:B------:R-:W-:Y:S05]  /*1d70*/  @!P0 BRA `(.L_x_28) ;  /* 0x0000000000888947 */ /* 0x000fea0003800000 */
[----:B------:R-:W-:Y:S02]  /*1d80*/  WARPGROUP.DEPBAR.LE gsb0, 0x0 ;  /* 0x00008000000079c5 */ /* 0x000fe40000010000 */
[----:B------:R-:W-:-:S01]  /*1d90*/  FADD R79, R24, R79 ;  /* 0x0000004f184f7221 */ /* 0x000fc20000000000 */
[----:B------:R-:W-:Y:S01]  /*1da0*/  FADD R80, R25, R80 ;  /* 0x0000005019507221 */ /* 0x000fe20000000000 */
        /* <DEDUP_REMOVED lines=30> */
[----:B------:R-:W-:-:S06]  /*1f90*/  UMOV UR6, URZ ;  /* 0x0000003f00067c82 */ /* 0x000fcc0008000000 */
.L_x_28:
[----:B------:R-:W-:Y:S05]  /*1fa0*/  @!P1 BRA `(.L_x_29) ;  /* 0x0000000000049947 */ /* 0x000fea0003800000 */
[----:B------:R-:W-:Y:S01]  /*1fb0*/  BPT.TRAP 0x1 ;  /* 0x000000040000795c */ /* 0x000fe20000300000 */
.L_x_29:
[----:B------:R-:W-:-:S13]  /*1fc0*/  ISETP.NE.AND P0, PT, R6, RZ, PT ;  /* 0x000000ff0600720c */ /* 0x000fda0003f05270 */
[----:B01----:R-:W-:-:S05]  /*1fd0*/  @P0 LEA R10, R9, UR18, 0x3 ;  /* 0x00000012090a0c11 */ /* 0x003fca000f8e18ff */
[----:B------:R-:W-:-:S05]  /*1fe0*/  @P0 VIADD R10, R10, 0x20 ;  /* 0x000000200a0a0836 */ /* 0x000fca0000000000 */
[----:B------:R-:W-:-:S04]  /*1ff0*/  @P0 PRMT R10, R3, 0x654, R10 ;  /* 0x00000654030a0816 */ /* 0x000fc8000000000a */
[----:B------:R0:W-:Y:S01]  /*2000*/  @P0 SYNCS.ARRIVE.TRANS64.RED.A1T0 RZ, [R10+URZ], RZ ;  /* 0x000000ff0aff09a7 */ /* 0x0001e2000810043f */
[----:B------:R-:W-:-:S13]  /*2010*/  ISETP.GT.U32.AND P0, PT, R2, 0x1, PT ;  /* 0x000000010200780c */ /* 0x000fda0003f04070 */
[----:B0-----:R-:W-:Y:S05]  /*2020*/  @P0 BRA `(.L_x_30) ;  /* 0x0000000000040947 */ /* 0x001fea0003800000 */
[----:B------:R-:W-:Y:S01]  /*2030*/  BPT.TRAP 0x1 ;  /* 0x000000040000795c */ /* 0x000fe20000300000 */
.L_x_30:
[----:B------:R-:W-:Y:S01]  /*2040*/  UIADD3 UR11, UR11, 0x1, URZ ;  /* 0x000000010b0b7890 */ /* 0x000fe2000fffe03f */
[C---:B------:R-:W-:Y:S01]  /*2050*/  ISETP.GT.AND P1, PT, R8.reuse, 0x1, PT ;  /* 0x000000010800780c */ /* 0x040fe20003f24270 */
[----:B------:R-:W-:Y:S02]  /*2060*/  VIADD R9, R9, 0x1 ;  /* 0x0000000109097836 */ /* 0x000fe40000000000 */
[----:B------:R-:W-:Y:S01]  /*2070*/  UISETP.NE.AND UP0, UPT, UR11, 0x4, UPT ;  /* 0x000000040b00788c */ /* 0x000fe2000bf05270 */
[----:B------:R-:W-:Y:S02]  /*2080*/  VIADD R8, R8, 0xffffffff ;  /* 0xffffffff08087836 */ /* 0x000fe40000000000 */
[C---:B------:R-:W-:Y:S01]  /*2090*/  ISETP.NE.AND P0, PT, R9.reuse, 0x4, PT ;  /* 0x000000040900780c */ /* 0x040fe20003f05270 */
[----:B------:R-:W-:Y:S02]  /*20a0*/  USEL UR8, URZ, 0x1, UP0 ;  /* 0x000000013f087887 */ /* 0x000fe40008000000 */
[----:B------:R-:W-:Y:S01]  /*20b0*/  USEL UR11, UR11, URZ, UP0 ;  /* 0x0000003f0b0b7287 */ /* 0x000fe20008000000 */
[----:B------:R-:W-:-:S03]  /*20c0*/  SEL R9, R9, RZ, P0 ;  /* 0x000000ff09097207 */ /* 0x000fc60000000000 */
[----:B------:R-:W-:Y:S01]  /*20d0*/  LOP3.LUT R15, R15, UR8, RZ, 0x3c, !PT ;  /* 0x000000080f0f7c12 */ /* 0x000fe2000f8e3cff */
[----:B------:R-:W-:Y:S01]  /*20e0*/  UMOV UR8, 0x1 ;  /* 0x0000000100087882 */ /* 0x000fe20000000000 */
[----:B------:R-:W-:Y:S06]  /*20f0*/  @P1 BRA `(.L_x_31) ;  /* 0xfffffff800981947 */ /* 0x000fec000383ffff */
.L_x_23:
[----:B------:R-:W-:Y:S01]  /*2100*/  UISETP.NE.AND UP0, UPT, UR6, URZ, UPT ;  /* 0x0000003f0600728c */ /* 0x000fe2000bf05270 */
[----:B01----:R-:W0:Y:S03]  /*2110*/  LDC R8, c[0x0][0x28c] ;  /* 0x0000a300ff087b82 */ /* 0x003e260000000800 */
[----:B------:R-:W-:-:S06]  /*2120*/  USEL UR6, URZ, 0x1, !UP0 ;  /* 0x000000013f067887 */ /* 0x000fcc000c000000 */
[----:B------:R-:W-:Y:S02]  /*2130*/  ISETP.NE.AND P0, PT, RZ, UR6, PT ;  /* 0x00000006ff007c0c */ /* 0x000fe4000bf05270 */
[----:B0-----:R-:W-:-:S11]  /*2140*/  ISETP.GE.AND P1, PT, R8, 0x1, PT ;  /* 0x000000010800780c */ /* 0x001fd60003f26270 */
[----:B------:R-:W-:Y:S05]  /*2150*/  @!P0 BRA `(.L_x_32) ;  /* 0x0000000000848947 */ /* 0x000fea0003800000 */
[----:B------:R-:W-:Y:S02]  /*2160*/  WARPGROUP.DEPBAR.LE gsb0, 0x0 ;  /* 0x00008000000079c5 */ /* 0x000fe40000010000 */
[----:B------:R-:W-:Y:S01]  /*2170*/  FADD R79, R24, R79 ;  /* 0x0000004f184f7221 */ /* 0x000fe20000000000 */
        /* <DEDUP_REMOVED lines=30> */
[----:B------:R-:W-:-:S07]  /*2360*/  FADD R16, R16, R55 ;  /* 0x0000003710107221 */ /* 0x000fce0000000000 */
.L_x_32:
[----:B------:R-:W-:Y:S02]  /*2370*/  WARPGROUP.DEPBAR.LE gsb0, 0x0 ;  /* 0x00008000000079c5 */ /* 0x000fe40000010000 */
[----:B------:R-:W-:Y:S05]  /*2380*/  @!P1 BRA `(.L_x_33) ;  /* 0x0000000000489947 */ /* 0x000fea0003800000 */
[----:B------:R-:W-:-:S13]  /*2390*/  ISETP.NE.AND P0, PT, R81, 0x3, PT ;  /* 0x000000035100780c */ /* 0x000fda0003f05270 */
[----:B------:R-:W-:Y:S05]  /*23a0*/  @!P0 BRA `(.L_x_34) ;  /* 0x0000000000048947 */ /* 0x000fea0003800000 */
[----:B------:R-:W-:Y:S01]  /*23b0*/  BPT.TRAP 0x1 ;  /* 0x000000040000795c */ /* 0x000fe20000300000 */
.L_x_34:
[----:B------:R-:W-:Y:S01]  /*23c0*/  ISETP.NE.AND P0, PT, R6, RZ, PT ;  /* 0x000000ff0600720c */ /* 0x000fe20003f05270 */
[----:B------:R-:W-:Y:S01]  /*23d0*/  UISETP.LT.AND UP1, UPT, UR9, 0x1, UPT ;  /* 0x000000010900788c */ /* 0x000fe2000bf21270 */
[----:B------:R-:W-:-:S11]  /*23e0*/  IMAD.U32 R9, RZ, RZ, UR18 ;  /* 0x00000012ff097e24 */ /* 0x000fd6000f8e00ff */
[----:B------:R-:W-:-:S05]  /*23f0*/  VOTEU.ANY UP0, P0 ;  /* 0x00000000003f7886 */ /* 0x000fca0000000100 */
[----:B------:R-:W-:-:S04]  /*2400*/  @UP0 USEL UR6, UR9, 0x1, UP1 ;  /* 0x0000000109060887 */ /* 0x000fc80008800000 */
[----:B------:R-:W-:-:S06]  /*2410*/  @UP0 UIADD3 UR6, UR5, UR9, -UR6 ;  /* 0x0000000905060290 */ /* 0x000fcc000fffe806 */
[----:B------:R-:W-:-:S04]  /*2420*/  IMAD.U32 R8, RZ, RZ, UR6 ;  /* 0x00000006ff087e24 */ /* 0x000fc8000f8e00ff */
[----:B------:R-:W-:-:S05]  /*2430*/  @P0 IMAD.SHL.U32 R8, R8, 0x8, RZ ;  /* 0x0000000808080824 */ /* 0x000fca00078e00ff */
[----:B------:R-:W-:-:S04]  /*2440*/  @P0 LOP3.LUT R8, R8, 0x18, RZ, 0xc0, !PT ;  /* 0x0000001808080812 */ /* 0x000fc800078ec0ff */
[----:B------:R-:W-:-:S04]  /*2450*/  @P0 IADD3 R8, R9, 0x20, R8 ;  /* 0x0000002009080810 */ /* 0x000fc80007ffe008 */
[----:B------:R-:W-:-:S04]  /*2460*/  @P0 PRMT R8, R3, 0x654, R8 ;  /* 0x0000065403080816 */ /* 0x000fc80000000008 */
[----:B------:R0:W-:Y:S01]  /*2470*/  @P0 SYNCS.ARRIVE.TRANS64.RED.A1T0 RZ, [R8+URZ], RZ ;  /* 0x000000ff08ff09a7 */ /* 0x0001e2000810043f */
[----:B------:R-:W-:-:S13]  /*2480*/  ISETP.GT.U32.AND P0, PT, R2, 0x1, PT ;  /* 0x000000010200780c */ /* 0x000fda0003f04070 */
[----:B0-----:R-:W-:Y:S05]  /*2490*/  @P0 BRA `(.L_x_33) ;  /* 0x0000000000040947 */ /* 0x001fea0003800000 */
[----:B------:R-:W-:Y:S01]  /*24a0*/  BPT.TRAP 0x1 ;  /* 0x000000040000795c */ /* 0x000fe20000300000 */
.L_x_33:
[----:B------:R-:W0:Y:S01]  /*24b0*/  LDC R24, c[0x0][0x288] ;  /* 0x0000a200ff187b82 */ /* 0x000e220000000800 */
[--C-:B------:R-:W-:Y:S01]  /*24c0*/  SHF.R.U32.HI R8, RZ, 0x2, R0.reuse ;  /* 0x00000002ff087819 */ /* 0x100fe20000011600 */
[----:B------:R-:W-:Y:S01]  /*24d0*/  IMAD.SHL.U32 R15, R72, 0x40, RZ ;  /* 0x00000040480f7824 */ /* 0x000fe200078e00ff */
[----:B------:R-:W-:Y:S01]  /*24e0*/  LOP3.LUT R10, R0, 0x60, RZ, 0xc0, !PT ;  /* 0x00000060000a7812 */ /* 0x000fe200078ec0ff */
[----:B------:R-:W-:Y:S01]  /*24f0*/  ULDC UR6, c[0x0][0x284] ;  /* 0x0000a10000067ab9 */ /* 0x000fe20000000800 */
[----:B------:R-:W-:Y:S01]  /*2500*/  SHF.R.U32.HI R11, RZ, 0x7, R0 ;  /* 0x00000007ff0b7819 */ /* 0x000fe20000011600 */
[----:B------:R-:W-:Y:S01]  /*2510*/  IMAD.WIDE R30, R71, 0x80, RZ ;  /* 0x00000080471e7825 */ /* 0x000fe200078e02ff */
[----:B------:R-:W-:Y:S02]  /*2520*/  LOP3.LUT R9, R8, 0x7, RZ, 0xc0, !PT ;  /* 0x0000000708097812 */ /* 0x000fe400078ec0ff */
[----:B------:R-:W-:Y:S02]  /*2530*/  SHF.R.U32.HI R10, RZ, 0x1, R10 ;  /* 0x00000001ff0a7819 */ /* 0x000fe4000001160a */
[----:B------:R-:W-:-:S02]  /*2540*/  LOP3.LUT R8, R11, 0x1, RZ, 0xc0, !PT ;  /* 0x000000010b087812 */ /* 0x000fc400078ec0ff */
[----:B------:R-:W-:Y:S02]  /*2550*/  IADD3 R25, RZ, -R10, -R9 ;  /* 0x8000000aff197210 */ /* 0x000fe40007ffe809 */
[----:B------:R-:W-:Y:S01]  /*2560*/  LOP3.LUT R11, R0, 0x3, RZ, 0xc0, !PT ;  /* 0x00000003000b7812 */ /* 0x000fe200078ec0ff */
[C---:B------:R-:W-:Y:S02]  /*2570*/  IMAD.SHL.U32 R26, R8.reuse, 0x40, RZ ;  /* 0x00000040081a7824 */ /* 0x040fe400078e00ff */
[----:B------:R-:W-:Y:S02]  /*2580*/  IMAD R25, R8, -0x40, R25 ;  /* 0xffffffc008197824 */ /* 0x000fe400078e0219 */
[----:B------:R-:W-:Y:S01]  /*2590*/  IMAD.SHL.U32 R8, R71, 0x80, RZ ;  /* 0x0000008047087824 */ /* 0x000fe200078e00ff */
[----:B------:R-:W-:Y:S01]  /*25a0*/  LOP3.LUT R9, R26, 0x40, R9, 0xe2, !PT ;  /* 0x000000401a097812 */ /* 0x000fe200078ee209 */
[----:B------:R-:W-:Y:S01]  /*25b0*/  IMAD.MOV.U32 R26, RZ, RZ, -0x1 ;  /* 0xffffffffff1a7424 */ /* 0x000fe200078e00ff */
[----:B0-----:R-:W-:Y:S01]  /*25c0*/  ISETP.GE.AND P0, PT, R15, R24, PT ;  /* 0x000000180f00720c */ /* 0x001fe20003f06270 */
[----:B------:R-:W-:Y:S01]  /*25d0*/  IMAD R28, R11, -0x2, R24 ;  /* 0xfffffffe0b1c7824 */ /* 0x000fe200078e0218 */
[----:B------:R-:W-:Y:S01]  /*25e0*/  IADD3 R27, -R8, UR6, R25 ;  /* 0x00000006081b7c10 */ /* 0x000fe2000fffe119 */
[----:B------:R-:W-:Y:S01]  /*25f0*/  IMAD.SHL.U32 R24, R0, 0x2, RZ ;  /* 0x0000000200187824 */ /* 0x000fe200078e00ff */
[----:B------:R-:W-:Y:S01]  /*2600*/  ISETP.GE.OR P0, PT, R8, UR6, P0 ;  /* 0x0000000608007c0c */ /* 0x000fe20008706670 */
[----:B------:R-:W-:Y:S01]  /*2610*/  IMAD.IADD R28, R28, 0x1, -R15 ;  /* 0x000000011c1c7824 */ /* 0x000fe200078e0a0f */
[----:B------:R-:W-:-:S02]  /*2620*/  LOP3.LUT R35, R30, R9, R10, 0xfe, !PT ;  /* 0x000000091e237212 */ /* 0x000fc400078efe0a */
[----:B------:R-:W-:-:S09]  /*2630*/  LOP3.LUT R24, R15, 0x6, R24, 0xf8, !PT ;  /* 0x000000060f187812 */ /* 0x000fd200078ef818 */
[----:B------:R-:W-:Y:S05]  /*2640*/  @P0 BRA `(.L_x_35) ;  /* 0x0000002400b00947 */ /* 0x000fea0003800000 */
[----:B------:R-:W0:Y:S01]  /*2650*/  LDC.64 R32, c[0x0][0x5c8] ;  /* 0x00017200ff207b82 */ /* 0x000e220000000a00 */
[----:B------:R-:W-:Y:S01]  /*2660*/  SHF.R.S32.HI R15, RZ, 0x1f, R14 ;  /* 0x0000001fff0f7819 */ /* 0x000fe2000001140e */
[----:B------:R-:W-:Y:S01]  /*2670*/  ULDC.64 UR6, c[0x0][0x5d0] ;  /* 0x0001740000067ab9 */ /* 0x000fe20000000a00 */
[----:B------:R-:W-:Y:S01]  /*2680*/  SHF.R.S32.HI R25, RZ, 0x1f, R24 ;  /* 0x0000001fff197819 */ /* 0x000fe20000011418 */
[----:B------:R-:W-:Y:S02]  /*2690*/  BSSY B0, `(.L_x_35) ;  /* 0x0000267000007945 */ /* 0x000fe40003800000 */
[----:B------:R-:W-:-:S04]  /*26a0*/  IMAD R9, R15, UR6, RZ ;  /* 0x000000060f097c24 */ /* 0x000fc8000f8e02ff */
[C---:B------:R-:W-:Y:S02]  /*26b0*/  IMAD R11, R14.reuse, UR7, R9 ;  /* 0x000000070e0b7c24 */ /* 0x040fe4000f8e0209 */
[----:B------:R-:W-:Y:S01]  /*26c0*/  IMAD.WIDE.U32 R8, R14, UR6, R24 ;  /* 0x000000060e087c25 */ /* 0x000fe2000f8e0018 */
[----:B------:R-:W-:-:S03]  /*26d0*/  ULDC.64 UR6, c[0x0][0x5c0] ;  /* 0x0001700000067ab9 */ /* 0x000fc60000000a00 */
[----:B------:R-:W-:Y:S02]  /*26e0*/  IMAD.IADD R9, R9, 0x1, R11 ;  /* 0x0000000109097824 */ /* 0x000fe400078e020b */
[-C--:B0-----:R-:W-:Y:S02]  /*26f0*/  IMAD R10, R31, R32.reuse, RZ ;  /* 0x000000201f0a7224 */ /* 0x081fe400078e02ff */
[----:B------:R-:W-:-:S04]  /*2700*/  IMAD.WIDE.U32 R8, R35, R32, R8 ;  /* 0x0000002023087225 */ /* 0x000fc800078e0008 */
[----:B------:R-:W-:Y:S01]  /*2710*/  IMAD R11, R35, R33, R10 ;  /* 0x00000021230b7224 */ /* 0x000fe200078e020a */
[----:B------:R-:W-:Y:S02]  /*2720*/  LEA R10, P0, R32, R8, 0x3 ;  /* 0x00000008200a7211 */ /* 0x000fe400078018ff */
[----:B------:R-:W-:Y:S01]  /*2730*/  IADD3 R8, P1, R8, UR6, RZ ;  /* 0x0000000608087c10 */ /* 0x000fe2000ff3e0ff */
[----:B------:R-:W-:Y:S01]  /*2740*/  IMAD.IADD R9, R9, 0x1, R11 ;  /* 0x0000000109097824 */ /* 0x000fe200078e020b */
[----:B------:R-:W-:-:S04]  /*2750*/  IADD3 R10, P2, R10, UR6, RZ ;  /* 0x000000060a0a7c10 */ /* 0x000fc8000ff5e0ff */
[----:B------:R-:W-:Y:S02]  /*2760*/  LEA.HI.X R11, R32, R9, R33, 0x3, P0 ;  /* 0x00000009200b7211 */ /* 0x000fe400000f1c21 */
[----:B----45:R-:W-:Y:S02]  /*2770*/  FSETP.NEU.AND P0, PT, R12, RZ, PT ;  /* 0x000000ff0c00720b */ /* 0x030fe40003f0d000 */
[----:B------:R-:W-:Y:S02]  /*2780*/  IADD3.X R9, R9, UR7, RZ, P1, !PT ;  /* 0x0000000709097c10 */ /* 0x000fe40008ffe4ff */
[----:B------:R-:W-:-:S09]  /*2790*/  IADD3.X R11, R11, UR7, RZ, P2, !PT ;  /* 0x000000070b0b7c10 */ /* 0x000fd200097fe4ff */
[----:B------:R-:W-:Y:S05]  /*27a0*/  @!P0 BRA `(.L_x_36) ;  /* 0x0000001c00148947 */ /* 0x000fea0003800000 */
[----:B------:R-:W-:Y:S01]  /*27b0*/  ULDC.64 UR6, c[0x0][0x5b8] ;  /* 0x00016e0000067ab9 */ /* 0x000fe20000000a00 */
[----:B------:R-:W-:Y:S01]  /*27c0*/  ISETP.GE.AND P0, PT, R28, 0x1, PT ;  /* 0x000000011c00780c */ /* 0x000fe20003f06270 */
[----:B------:R-:W-:Y:S01]  /*27d0*/  IMAD R15, R15, UR6, RZ ;  /* 0x000000060f0f7c24 */ /* 0x000fe2000f8e02ff */
[----:B------:R-:W-:Y:S01]  /*27e0*/  ULDC.64 UR10, c[0x0][0x5a8] ;  /* 0x00016a00000a7ab9 */ /* 0x000fe20000000a00 */
[C---:B------:R-:W-:Y:S01]  /*27f0*/  IMAD.WIDE.U32 R24, R14.reuse, UR6, R24 ;  /* 0x000000060e187c25 */ /* 0x040fe2000f8e0018 */
[----:B------:R-:W-:Y:S01]  /*2800*/  ISETP.LT.OR P3, PT, R27, 0x1, !P0 ;  /* 0x000000011b00780c */ /* 0x000fe20004761670 */
[----:B------:R-:W-:Y:S02]  /*2810*/  BSSY B1, `(.L_x_37) ;  /* 0x000000c000017945 */ /* 0x000fe40003800000 */
[----:B------:R-:W-:Y:S01]  /*2820*/  IMAD R15, R14, UR7, R15 ;  /* 0x000000070e0f7c24 */ /* 0x000fe2000f8e020f */
[----:B------:R-:W-:Y:S02]  /*2830*/  ULDC.64 UR6, c[0x0][0x5b0] ;  /* 0x00016c0000067ab9 */ /* 0x000fe40000000a00 */
[----:B------:R-:W-:-:S02]  /*2840*/  IMAD R29, R31, UR6, RZ ;  /* 0x000000061f1d7c24 */ /* 0x000fc4000f8e02ff */
[----:B------:R-:W-:Y:S02]  /*2850*/  IMAD.IADD R25, R25, 0x1, R15 ;  /* 0x0000000119197824 */ /* 0x000fe400078e020f */
[C---:B------:R-:W-:Y:S02]  /*2860*/  IMAD R29, R35.reuse, UR7, R29 ;  /* 0x00000007231d7c24 */ /* 0x040fe4000f8e021d */
[----:B------:R-:W-:-:S03]  /*2870*/  IMAD.WIDE.U32 R14, R35, UR6, R24 ;  /* 0x00000006230e7c25 */ /* 0x000fc6000f8e0018 */
[----:B------:R-:W-:-:S04]  /*2880*/  IADD3 R14, P1, R14, UR10, RZ ;  /* 0x0000000a0e0e7c10 */ /* 0x000fc8000ff3e0ff */
[--C-:B------:R-:W-:Y:S02]  /*2890*/  IADD3.X R15, R15, UR11, R29.reuse, P1, !PT ;  /* 0x0000000b0f0f7c10 */ /* 0x100fe40008ffe41d */
[----:B------:R-:W-:Y:S01]  /*28a0*/  PRMT R29, RZ, 0x7610, R29 ;  /* 0x00007610ff1d7816 */ /* 0x000fe2000000001d */
[----:B------:R-:W-:Y:S06]  /*28b0*/  @P3 BRA `(.L_x_38) ;  /* 0x0000000000043947 */ /* 0x000fec0003800000 */
[----:B------:R0:W5:Y:S02]  /*28c0*/  LDG.E.U8 R29, desc[UR16][R14.64] ;  /* 0x000000100e1d7981 */ /* 0x000164000c1e1100 */
.L_x_38:
[----:B------:R-:W-:Y:S05]  /*28d0*/  BSYNC B1 ;  /* 0x0000000000017941 */ /* 0x000fea0003800000 */
.L_x_37:
[----:B-----5:R-:W-:Y:S01]  /*28e0*/  LOP3.LUT R29, R29, 0xff, RZ, 0xc0, !PT ;  /* 0x000000ff1d1d7812 */ /* 0x020fe200078ec0ff */
[----:B------:R-:W-:Y:S01]  /*28f0*/  BSSY B1, `(.L_x_39) ;  /* 0x000000c000017945 */ /* 0x000fe20003800000 */
[----:B------:R-:W-:Y:S02]  /*2900*/  ISETP.GE.AND P1, PT, R28, 0x2, PT ;  /* 0x000000021c00780c */ /* 0x000fe40003f26270 */
[----:B------:R-:W-:Y:S02]  /*2910*/  F2FP.F16.E5M2.UNPACK_B R29, R29 ;  /* 0x0000001dff1d723e */ /* 0x000fe400020004ff */
[----:B------:R-:W-:-:S03]  /*2920*/  ISETP.LT.OR P2, PT, R27, 0x1, !P1 ;  /* 0x000000011b00780c */ /* 0x000fc60004f41670 */
[----:B------:R-:W-:-:S05]  /*2930*/  HADD2.F32 R29, -RZ, R29.H0_H0 ;  /* 0x2000001dff1d7230 */ /* 0x000fca0000004100 */
[----:B------:R-:W-:Y:S01]  /*2940*/  FMUL R32, R29, R12 ;  /* 0x0000000c1d207220 */ /* 0x000fe20000400000 */
[----:B------:R-:W-:-:S03]  /*2950*/  PRMT R29, RZ, 0x7610, R29 ;  /* 0x00007610ff1d7816 */ /* 0x000fc6000000001d */
[----:B--2---:R-:W-:-:S05]  /*2960*/  FFMA R32, R79, R7, R32 ;  /* 0x000000074f207223 */ /* 0x004fca0000000020 */
[----:B------:R-:W-:-:S05]  /*2970*/  F2FP.SATFINITE.E5M2.F32.PACK_AB_MERGE_C R33, RZ, R32, RZ ;  /* 0x00000020ff21723e */ /* 0x000fca00048060ff */
[----:B------:R1:W-:Y:S01]  /*2980*/  @!P3 STG.E.U8 desc[UR16][R8.64], R33 ;  /* 0x000000210800b986 */ /* 0x0003e2000c101110 */
[----:B------:R-:W-:Y:S05]  /*2990*/  @P2 BRA `(.L_x_40) ;  /* 0x0000000000042947 */ /* 0x000fea0003800000 */
[----:B------:R2:W5:Y:S02]  /*29a0*/  LDG.E.U8 R29, desc[UR16][R14.64+0x1] ;  /* 0x000001100e1d7981 */ /* 0x000564000c1e1100 */
.L_x_40:
[----:B------:R-:W-:Y:S05]  /*29b0*/  BSYNC B1 ;  /* 0x0000000000017941 */ /* 0x000fea0003800000 */
.L_x_39:
[----:B-----5:R-:W-:Y:S01]  /*29c0*/  LOP3.LUT R29, R29, 0xff, RZ, 0xc0, !PT ;  /* 0x000000ff1d1d7812 */ /* 0x020fe200078ec0ff */
[----:B------:R-:W-:Y:S01]  /*29d0*/  BSSY B1, `(.L_x_41) ;  /* 0x0000012000017945 */ /* 0x000fe20003800000 */
[----:B-1----:R-:W-:Y:S02]  /*29e0*/  IADD3 R33, P3, R35, 0x8, RZ ;  /* 0x0000000823217810 */ /* 0x002fe40007f7e0ff */
[----:B------:R-:W-:Y:S02]  /*29f0*/  F2FP.F16.E5M2.UNPACK_B R29, R29 ;  /* 0x0000001dff1d723e */ /* 0x000fe400020004ff */
[----:B------:R-:W-:Y:S01]  /*2a00*/  ISETP.LT.OR P0, PT, R27, 0x9, !P0 ;  /* 0x000000091b00780c */ /* 0x000fe20004701670 */
[----:B------:R-:W-:Y:S02]  /*2a10*/  IMAD.X R30, RZ, RZ, R31, P3 ;  /* 0x000000ffff1e7224 */ /* 0x000fe400018e061f */
[----:B------:R-:W-:Y:S02]  /*2a20*/  HADD2.F32 R29, -RZ, R29.H0_H0 ;  /* 0x2000001dff1d7230 */ /* 0x000fe40000004100 */
[----:B------:R-:W-:-:S02]  /*2a30*/  IMAD R30, R30, UR6, RZ ;  /* 0x000000061e1e7c24 */ /* 0x000fc4000f8e02ff */
[----:B------:R-:W-:-:S04]  /*2a40*/  IMAD.WIDE.U32 R24, R33, UR6, R24 ;  /* 0x0000000621187c25 */ /* 0x000fc8000f8e0018 */
[----:B------:R-:W-:Y:S01]  /*2a50*/  FMUL R29, R29, R12 ;  /* 0x0000000c1d1d7220 */ /* 0x000fe20000400000 */
[----:B------:R-:W-:-:S03]  /*2a60*/  IMAD R33, R33, UR7, R30 ;  /* 0x0000000721217c24 */ /* 0x000fc6000f8e021e */
[----:B------:R-:W-:Y:S01]  /*2a70*/  FFMA R29, R80, R7, R29 ;  /* 0x00000007501d7223 */ /* 0x000fe2000000001d */
[----:B------:R-:W-:-:S04]  /*2a80*/  IADD3 R24, P3, R24, UR10, RZ ;  /* 0x0000000a18187c10 */ /* 0x000fc8000ff7e0ff */
[----:B------:R-:W-:Y:S02]  /*2a90*/  F2FP.SATFINITE.E5M2.F32.PACK_AB_MERGE_C R31, RZ, R29, RZ ;  /* 0x0000001dff1f723e */ /* 0x000fe400048060ff */
[----:B------:R-:W-:Y:S02]  /*2aa0*/  IADD3.X R25, R25, UR11, R33, P3, !PT ;  /* 0x0000000b19197c10 */ /* 0x000fe40009ffe421 */
[----:B------:R-:W-:Y:S01]  /*2ab0*/  PRMT R29, RZ, 0x7610, R29 ;  /* 0x00007610ff1d7816 */ /* 0x000fe2000000001d */
[----:B------:R1:W-:Y:S01]  /*2ac0*/  @!P2 STG.E.U8 desc[UR16][R8.64+0x1], R31 ;  /* 0x0000011f0800a986 */ /* 0x0003e2000c101110 */
[----:B------:R-:W-:Y:S05]  /*2ad0*/  @P0 BRA `(.L_x_42) ;  /* 0x0000000000040947 */ /* 0x000fea0003800000 */
[----:B------:R3:W5:Y:S02]  /*2ae0*/  LDG.E.U8 R29, desc[UR16][R24.64] ;  /* 0x00000010181d7981 */ /* 0x000764000c1e1100 */
.L_x_42:
[----:B------:R-:W-:Y:S05]  /*2af0*/  BSYNC B1 ;  /* 0x0000000000017941 */ /* 0x000fea0003800000 */
.L_x_41:
[----:B-----5:R-:W-:Y:S01]  /*2b00*/  LOP3.LUT R29, R29, 0xff, RZ, 0xc0, !PT ;  /* 0x000000ff1d1d7812 */ /* 0x020fe200078ec0ff */
[----:B------:R-:W-:Y:S01]  /*2b10*/  BSSY B1, `(.L_x_43) ;  /* 0x000000b000017945 */ /* 0x000fe20003800000 */
[----:B------:R-:W-:Y:S02]  /*2b20*/  ISETP.LT.OR P1, PT, R27, 0x9, !P1 ;  /* 0x000000091b00780c */ /* 0x000fe40004f21670 */
[----:B------:R-:W-:-:S05]  /*2b30*/  F2FP.F16.E5M2.UNPACK_B R29, R29 ;  /* 0x0000001dff1d723e */ /* 0x000fca00020004ff */
[----:B------:R-:W-:-:S05]  /*2b40*/  HADD2.F32 R29, -RZ, R29.H0_H0 ;  /* 0x2000001dff1d7230 */ /* 0x000fca0000004100 */
[----:B------:R-:W-:Y:S01]  /*2b50*/  FMUL R30, R29, R12 ;  /* 0x0000000c1d1e7220 */ /* 0x000fe20000400000 */
[----:B------:R-:W-:-:S03]  /*2b60*/  PRMT R29, RZ, 0x7610, R29 ;  /* 0x00007610ff1d7816 */ /* 0x000fc6000000001d */
[----:B------:R-:W-:-:S05]  /*2b70*/  FFMA R30, R77, R7, R30 ;  /* 0x000000074d1e7223 */ /* 0x000fca000000001e */
[----:B-1----:R-:W-:-:S05]  /*2b80*/  F2FP.SATFINITE.E5M2.F32.PACK_AB_MERGE_C R31, RZ, R30, RZ ;  /* 0x0000001eff1f723e */ /* 0x002fca00048060ff */
[----:B------:R1:W-:Y:S01]  /*2b90*/  @!P0 STG.E.U8 desc[UR16][R10.64], R31 ;  /* 0x0000001f0a008986 */ /* 0x0003e2000c101110 */
[----:B------:R-:W-:Y:S05]  /*2ba0*/  @P1 BRA `(.L_x_44) ;  /* 0x0000000000041947 */ /* 0x000fea0003800000 */
[----:B------:R4:W5:Y:S02]  /*2bb0*/  LDG.E.U8 R29, desc[UR16][R24.64+0x1] ;  /* 0x00000110181d7981 */ /* 0x000964000c1e1100 */
.L_x_44:
[----:B------:R-:W-:Y:S05]  /*2bc0*/  BSYNC B1 ;  /* 0x0000000000017941 */ /* 0x000fea0003800000 */
.L_x_43:
[----:B-----5:R-:W-:Y:S01]  /*2bd0*/  LOP3.LUT R29, R29, 0xff, RZ, 0xc0, !PT ;  /* 0x000000ff1d1d7812 */ /* 0x020fe200078ec0ff */
[----:B------:R-:W-:Y:S01]  /*2be0*/  BSSY B1, `(.L_x_45) ;  /* 0x000000c000017945 */ /* 0x000fe20003800000 */
[----:B------:R-:W-:Y:S02]  /*2bf0*/  ISETP.GE.AND P0, PT, R28, 0x9, PT ;  /* 0x000000091c00780c */ /* 0x000fe40003f06270 */
[----:B------:R-:W-:Y:S02]  /*2c00*/  F2FP.F16.E5M2.UNPACK_B R29, R29 ;  /* 0x0000001dff1d723e */ /* 0x000fe400020004ff */
[----:B------:R-:W-:-:S03]  /*2c10*/  ISETP.LT.OR P2, PT, R27, 0x1, !P0 ;  /* 0x000000011b00780c */ /* 0x000fc60004741670 */
[----:B------:R-:W-:-:S05]  /*2c20*/  HADD2.F32 R29, -RZ, R29.H0_H0 ;  /* 0x2000001dff1d7230 */ /* 0x000fca0000004100 */
[----:B------:R-:W-:-:S04]  /*2c30*/  FMUL R29, R29, R12 ;  /* 0x0000000c1d1d7220 */ /* 0x000fc80000400000 */
[----:B------:R-:W-:-:S05]  /*2c40*/  FFMA R29, R78, R7, R29 ;  /* 0x000000074e1d7223 */ /* 0x000fca000000001d */
[----:B-1----:R-:W-:Y:S02]  /*2c50*/  F2FP.SATFINITE.E5M2.F32.PACK_AB_MERGE_C R31, RZ, R29, RZ ;  /* 0x0000001dff1f723e */ /* 0x002fe400048060ff */
[----:B------:R-:W-:-:S03]  /*2c60*/  PRMT R29, RZ, 0x7610, R29 ;  /* 0x00007610ff1d7816 */ /* 0x000fc6000000001d */
[----:B------:R1:W-:Y:S01]  /*2c70*/  @!P1 STG.E.U8 desc[UR16][R10.64+0x1], R31 ;  /* 0x0000011f0a009986 */ /* 0x0003e2000c101110 */
[----:B------:R-:W-:Y:S05]  /*2c80*/  @P2 BRA `(.L_x_46) ;  /* 0x0000000000042947 */ /* 0x000fea0003800000 */
[----:B------:R0:W5:Y:S02]  /*2c90*/  LDG.E.U8 R29, desc[UR16][R14.64+0x8] ;  /* 0x000008100e1d7981 */ /* 0x000164000c1e1100 */
.L_x_46:
[----:B------:R-:W-:Y:S05]  /*2ca0*/  BSYNC B1 ;  /* 0x0000000000017941 */ /* 0x000fea0003800000 */
.L_x_45:
        /* <DEDUP_REMOVED lines=13> */
.L_x_48:
[----:B------:R-:W-:Y:S05]  /*2d80*/  BSYNC B1 ;  /* 0x0000000000017941 */ /* 0x000fea0003800000 */
.L_x_47:
[----:B-----5:R-:W-:Y:S01]  /*2d90*/  LOP3.LUT R29, R29, 0xff, RZ, 0xc0, !PT ;  /* 0x000000ff1d1d7812 */ /* 0x020fe200078ec0ff */
[----:B------:R-:W-:Y:S01]  /*2da0*/  BSSY B1, `(.L_x_49) ;  /* 0x000000b000017945 */ /* 0x000fe20003800000 */
[----:B------:R-:W-:Y:S02]  /*2db0*/  ISETP.LT.OR P0, PT, R27, 0x9, !P0 ;  /* 0x000000091b00780c */ /* 0x000fe40004701670 */
[----:B------:R-:W-:-:S05]  /*2dc0*/  F2FP.F16.E5M2.UNPACK_B R29, R29 ;  /* 0x0000001dff1d723e */ /* 0x000fca00020004ff */
        /* <DEDUP_REMOVED lines=8> */
.L_x_50:
[----:B------:R-:W-:Y:S05]  /*2e50*/  BSYNC B1 ;  /* 0x0000000000017941 */ /* 0x000fea0003800000 */
.L_x_49:
        /* <DEDUP_REMOVED lines=12> */
.L_x_52:
[----:B------:R-:W-:Y:S05]  /*2f20*/  BSYNC B1 ;  /* 0x0000000000017941 */ /* 0x000fea0003800000 */
.L_x_51:
        /* <DEDUP_REMOVED lines=13> */
.L_x_54:
[----:B------:R-:W-:Y:S05]  /*3000*/  BSYNC B1 ;  /* 0x0000000000017941 */ /* 0x000fea0003800000 */
.L_x_53:
        /* <DEDUP_REMOVED lines=13> */
.L_x_56:
[----:B------:R-:W-:Y:S05]  /*30e0*/  BSYNC B1 ;  /* 0x0000000000017941 */ /* 0x000fea0003800000 */
.L_x_55:
        /* <DEDUP_REMOVED lines=12> */
.L_x_58:
[----:B------:R-:W-:Y:S05]  /*31b0*/  BSYNC B1 ;  /* 0x0000000000017941 */ /* 0x000fea0003800000 */
.L_x_57:
        /* <DEDUP_REMOVED lines=12> */
.L_x_60:
[----:B------:R-:W-:Y:S05]  /*3280*/  BSYNC B1 ;  /* 0x0000000000017941 */ /* 0x000fea0003800000 */
.L_x_59:
        /* <DEDUP_REMOVED lines=13> */
.L_x_62:
[----:B------:R-:W-:Y:S05]  /*3360*/  BSYNC B1 ;  /* 0x0000000000017941 */ /* 0x000fea0003800000 */
.L_x_61:
        /* <DEDUP_REMOVED lines=13> */
.L_x_64:
[----:B------:R-:W-:Y:S05]  /*3440*/  BSYNC B1 ;  /* 0x0000000000017941 */ /* 0x000fea0003800000 */
.L_x_63:
        /* <DEDUP_REMOVED lines=12> */
.L_x_66:
[----:B------:R-:W-:Y:S05]  /*3510*/  BSYNC B1 ;  /* 0x0000000000017941 */ /* 0x000fea0003800000 */
.L_x_65:
        /* <DEDUP_REMOVED lines=12> */
.L_x_68:
[----:B------:R-:W-:Y:S05]  /*35e0*/  BSYNC B1 ;  /* 0x0000000000017941 */ /* 0x000fea0003800000 */
.L_x_67:
        /* <DEDUP_REMOVED lines=13> */
.L_x_70:
[----:B------:R-:W-:Y:S05]  /*36c0*/  BSYNC B1 ;  /* 0x0000000000017941 */ /* 0x000fea0003800000 */
.L_x_69:
        /* <DEDUP_REMOVED lines=13> */
.L_x_72:
[----:B------:R-:W-:Y:S05]  /*37a0*/  BSYNC B1 ;  /* 0x0000000000017941 */ /* 0x000fea0003800000 */
.L_x_71:
        /* <DEDUP_REMOVED lines=12> */
.L_x_74:
[----:B------:R-:W-:Y:S05]  /*3870*/  BSYNC B1 ;  /* 0x0000000000017941 */ /* 0x000fea0003800000 */
.L_x_73:
        /* <DEDUP_REMOVED lines=12> */
.L_x_76:
[----:B------:R-:W-:Y:S05]  /*3940*/  BSYNC B1 ;  /* 0x0000000000017941 */ /* 0x000fea0003800000 */
.L_x_75:
        /* <DEDUP_REMOVED lines=13> */
.L_x_78:
[----:B------:R-:W-:Y:S05]  /*3a20*/  BSYNC B1 ;  /* 0x0000000000017941 */ /* 0x000fea0003800000 */
.L_x_77:
        /* <DEDUP_REMOVED lines=13> */
.L_x_80:
[----:B------:R-:W-:Y:S05]  /*3b00*/  BSYNC B1 ;  /* 0x0000000000017941 */ /* 0x000fea0003800000 */
.L_x_79:
        /* <DEDUP_REMOVED lines=12> */
.L_x_82:
[----:B------:R-:W-:Y:S05]  /*3bd0*/  BSYNC B1 ;  /* 0x0000000000017941 */ /* 0x000fea0003800000 */
.L_x_81:
[----:B-----5:R-:W-:Y:S01]  /*3be0*/  LOP3.LUT R29, R29, 0xff, RZ, 0xc0, !PT ;  /* 0x000000ff1d1d7812 */ /* 0x020fe200078ec0ff */
[----:B------:R-:W-:Y:S01]  /*3bf0*/  BSSY B1, `(.L_x_83) ;  /* 0x000000b000017945 */ /* 0x000fe20003800000 */
[----:B------:R-:W-:Y:S02]  /*3c00*/  ISETP.LT.OR P1, PT, R27, 0x9, !P1 ;  /* 0x000000091b00780c */ /* 0x000fe40004f21670 */
[----:B------:R-:W-:-:S05]  /*3c10*/  F2FP.F16.E5M2.UNPACK_B R29, R29 ;  /* 0x0000001dff1d723e */ /* 0x000fca00020004ff */
[----:B------:R-:W-:-:S05]  /*3c20*/  HADD2.F32 R29, -RZ, R29.H0_H0 ;  /* 0x2000001dff1d7230 */ /* 0x000fca0000004100 */
[----:B------:R-:W-:-:S04]  /*3c30*/  FMUL R30, R29, R12 ;  /* 0x0000000c1d1e7220 */ /* 0x000fc80000400000 */
[----:B------:R-:W-:Y:S01]  /*3c40*/  FFMA R30, R23, R7, R30 ;  /* 0x00000007171e7223 */ /* 0x000fe2000000001e */
[----:B------:R-:W-:-:S04]  /*3c50*/  PRMT R23, RZ, 0x7610, R23 ;  /* 0x00007610ff177816 */ /* 0x000fc80000000017 */
[----:B------:R-:W-:-:S05]  /*3c60*/  F2FP.SATFINITE.E5M2.F32.PACK_AB_MERGE_C R29, RZ, R30, RZ ;  /* 0x0000001eff1d723e */ /* 0x000fca00048060ff */
[----:B------:R0:W-:Y:S01]  /*3c70*/  @!P0 STG.E.U8 desc[UR16][R10.64+0x28], R29 ;  /* 0x0000281d0a008986 */ /* 0x0001e2000c101110 */
[----:B------:R-:W-:Y:S05]  /*3c80*/  @P1 BRA `(.L_x_84) ;  /* 0x0000000000041947 */ /* 0x000fea0003800000 */
[----:B------:R0:W5:Y:S02]  /*3c90*/  LDG.E.U8 R23, desc[UR16][R24.64+0x29] ;  /* 0x0000291018177981 */ /* 0x000164000c1e1100 */
.L_x_84:
[----:B------:R-:W-:Y:S05]  /*3ca0*/  BSYNC B1 ;  /* 0x0000000000017941 */ /* 0x000fea0003800000 */
.L_x_83:
        /* <DEDUP_REMOVED lines=8> */
[----:B0-----:R-:W-:Y:S02]  /*3d30*/  F2FP.SATFINITE.E5M2.F32.PACK_AB_MERGE_C R29, RZ, R23, RZ ;  /* 0x00000017ff1d723e */ /* 0x001fe400048060ff */
[----:B------:R-:W-:-:S03]  /*3d40*/  PRMT R23, RZ, 0x7610, R23 ;  /* 0x00007610ff177816 */ /* 0x000fc60000000017 */
[----:B------:R0:W-:Y:S01]  /*3d50*/  @!P1 STG.E.U8 desc[UR16][R10.64+0x29], R29 ;  /* 0x0000291d0a009986 */ /* 0x0001e2000c101110 */
[----:B------:R-:W-:Y:S05]  /*3d60*/  @P2 BRA `(.L_x_86) ;  /* 0x0000000000042947 */ /* 0x000fea0003800000 */
[----:B------:R0:W5:Y:S02]  /*3d70*/  LDG.E.U8 R23, desc[UR16][R14.64+0x30] ;  /* 0x000030100e177981 */ /* 0x000164000c1e1100 */
.L_x_86:
[----:B------:R-:W-:Y:S05]  /*3d80*/  BSYNC B1 ;  /* 0x0000000000017941 */ /* 0x000fea0003800000 */
.L_x_85:
[----:B-----5:R-:W-:Y:S01]  /*3d90*/  LOP3.LUT R23, R23, 0xff, RZ, 0xc0, !PT ;  /* 0x000000ff17177812 */ /* 0x020fe200078ec0ff */
[----:B------:R-:W-:Y:S01]  /*3da0*/  BSSY B1, `(.L_x_87) ;  /* 0x000000c000017945 */ /* 0x000fe20003800000 */
[----:B------:R-:W-:Y:S02]  /*3db0*/  ISETP.GE.AND P1, PT, R28, 0x32, PT ;  /* 0x000000321c00780c */ /* 0x000fe40003f26270 */
[----:B------:R-:W-:Y:S02]  /*3dc0*/  F2FP.F16.E5M2.UNPACK_B R23, R23 ;  /* 0x00000017ff17723e */ /* 0x000fe400020004ff */
[----:B------:R-:W-:-:S03]  /*3dd0*/  ISETP.LT.OR P3, PT, R27, 0x1, !P1 ;  /* 0x000000011b00780c */ /* 0x000fc60004f61670 */
        /* <DEDUP_REMOVED lines=8> */
.L_x_88:
[----:B------:R-:W-:Y:S05]  /*3e60*/  BSYNC B1 ;  /* 0x0000000000017941 */ /* 0x000fea0003800000 */
.L_x_87:
[----:B-----5:R-:W-:Y:S01]  /*3e70*/  LOP3.LUT R21, R21, 0xff, RZ, 0xc0, !PT ;  /* 0x000000ff15157812 */ /* 0x020fe200078ec0ff */
[----:B------:R-:W-:Y:S01]  /*3e80*/  BSSY B1, `(.L_x_89) ;  /* 0x000000b000017945 */ /* 0x000fe20003800000 */
[----:B------:R-:W-:Y:S02]  /*3e90*/  ISETP.LT.OR P0, PT, R27, 0x9, !P0 ;  /* 0x000000091b00780c */ /* 0x000fe40004701670 */
[----:B------:R-:W-:-:S05]  /*3ea0*/  F2FP.F16.E5M2.UNPACK_B R21, R21 ;  /* 0x00000015ff15723e */ /* 0x000fca00020004ff */
        /* <DEDUP_REMOVED lines=8> */
.L_x_90:
[----:B------:R-:W-:Y:S05]  /*3f30*/  BSYNC B1 ;  /* 0x0000000000017941 */ /* 0x000fea0003800000 */
.L_x_89:
        /* <DEDUP_REMOVED lines=12> */
.L_x_92:
[----:B------:R-:W-:Y:S05]  /*4000*/  BSYNC B1 ;  /* 0x0000000000017941 */ /* 0x000fea0003800000 */
.L_x_91:
        /* <DEDUP_REMOVED lines=13> */
.L_x_94:
[----:B------:R-:W-:Y:S05]  /*40e0*/  BSYNC B1 ;  /* 0x0000000000017941 */ /* 0x000fea0003800000 */
.L_x_93:
        /* <DEDUP_REMOVED lines=13> */
.L_x_96:
[----:B------:R-:W-:Y:S05]  /*41c0*/  BSYNC B1 ;  /* 0x0000000000017941 */ /* 0x000fea0003800000 */
.L_x_95:
[----:B-----5:R-:W-:Y:S01]  /*41d0*/  LOP3.LUT R17, R17, 0xff, RZ, 0xc0, !PT ;  /* 0x000000ff11117812 */ /* 0x020fe200078ec0ff */
[----:B------:R-:W-:Y:S01]  /*41e0*/  BSSY B1, `(.L_x_97) ;  /* 0x000000b000017945 */ /* 0x000fe20003800000 */
[----:B------:R-:W-:Y:S02]  /*41f0*/  ISETP.LT.OR P0, PT, R27, 0x9, !P0 ;  /* 0x000000091b00780c */ /* 0x000fe40004701670 */
[----:B------:R-:W-:Y:S02]  /*4200*/  F2FP.F16.E5M2.UNPACK_B R17, R17 ;  /* 0x00000011ff11723e */ /* 0x000fe400020004ff */
[----:B0-2---:R-:W-:-:S03]  /*4210*/  PRMT R14, RZ, 0x7610, R14 ;  /* 0x00007610ff0e7816 */ /* 0x005fc6000000000e */
[----:B------:R-:W-:-:S05]  /*4220*/  HADD2.F32 R17, -RZ, R17.H0_H0 ;  /* 0x20000011ff117230 */ /* 0x000fca0000004100 */
[----:B------:R-:W-:-:S04]  /*4230*/  FMUL R17, R17, R12 ;  /* 0x0000000c11117220 */ /* 0x000fc80000400000 */
[----:B------:R-:W-:-:S05]  /*4240*/  FFMA R17, R18, R7, R17 ;  /* 0x0000000712117223 */ /* 0x000fca0000000011 */
[----:B------:R-:W-:-:S05]  /*4250*/  F2FP.SATFINITE.E5M2.F32.PACK_AB_MERGE_C R17, RZ, R17, RZ ;  /* 0x00000011ff11723e */ /* 0x000fca00048060ff */
[----:B------:R0:W-:Y:S01]  /*4260*/  @!P3 STG.E.U8 desc[UR16][R8.64+0x39], R17 ;  /* 0x000039110800b986 */ /* 0x0001e2000c101110 */
[----:B------:R-:W-:Y:S05]  /*4270*/  @P0 BRA `(.L_x_98) ;  /* 0x0000000000040947 */ /* 0x000fea0003800000 */
[----:B------:R2:W5:Y:S02]  /*4280*/  LDG.E.U8 R14, desc[UR16][R24.64+0x38] ;  /* 0x00003810180e7981 */ /* 0x000564000c1e1100 */
.L_x_98:
[----:B------:R-:W-:Y:S05]  /*4290*/  BSYNC B1 ;  /* 0x0000000000017941 */ /* 0x000fea0003800000 */
.L_x_97:
[----:B-----5:R-:W-:Y:S01]  /*42a0*/  LOP3.LUT R14, R14, 0xff, RZ, 0xc0, !PT ;  /* 0x000000ff0e0e7812 */ /* 0x020fe200078ec0ff */
[----:B------:R-:W-:Y:S01]  /*42b0*/  BSSY B1, `(.L_x_99) ;  /* 0x000000b000017945 */ /* 0x000fe20003800000 */
[----:B------:R-:W-:Y:S02]  /*42c0*/  ISETP.LT.OR P1, PT, R27, 0x9, !P1 ;  /* 0x000000091b00780c */ /* 0x000fe40004f21670 */
[----:B------:R-:W-:-:S05]  /*42d0*/  F2FP.F16.E5M2.UNPACK_B R14, R14 ;  /* 0x0000000eff0e723e */ /* 0x000fca00020004ff */
[----:B01----:R-:W-:-:S05]  /*42e0*/  HADD2.F32 R9, -RZ, R14.H0_H0 ;  /* 0x2000000eff097230 */ /* 0x003fca0000004100 */
[----:B------:R-:W-:-:S04]  /*42f0*/  FMUL R8, R9, R12 ;  /* 0x0000000c09087220 */ /* 0x000fc80000400000 */
[----:B------:R-:W-:-:S05]  /*4300*/  FFMA R8, R13, R7, R8 ;  /* 0x000000070d087223 */ /* 0x000fca0000000008 */
[----:B------:R-:W-:Y:S02]  /*4310*/  F2FP.SATFINITE.E5M2.F32.PACK_AB_MERGE_C R9, RZ, R8, RZ ;  /* 0x00000008ff09723e */ /* 0x000fe400048060ff */
[----:B------:R-:W-:-:S03]  /*4320*/  PRMT R8, RZ, 0x7610, R8 ;  /* 0x00007610ff087816 */ /* 0x000fc60000000008 */
[----:B------:R0:W-:Y:S01]  /*4330*/  @!P0 STG.E.U8 desc[UR16][R10.64+0x38], R9 ;  /* 0x000038090a008986 */ /* 0x0001e2000c101110 */
[----:B------:R-:W-:Y:S05]  /*4340*/  @P1 BRA `(.L_x_100) ;  /* 0x0000000000041947 */ /* 0x000fea0003800000 */
[----:B------:R1:W5:Y:S02]  /*4350*/  LDG.E.U8 R8, desc[UR16][R24.64+0x39] ;  /* 0x0000391018087981 */ /* 0x000364000c1e1100 */
.L_x_100:
[----:B------:R-:W-:Y:S05]  /*4360*/  BSYNC B1 ;  /* 0x0000000000017941 */ /* 0x000fea0003800000 */
.L_x_99:
[----:B------:R-:W-:Y:S05]  /*4370*/  @P1 BRA `(.L_x_101) ;  /* 0x0000000800601947 */ /* 0x000fea0003800000 */
[----:B-----5:R-:W-:-:S04]  /*4380*/  LOP3.LUT R8, R8, 0xff, RZ, 0xc0, !PT ;  /* 0x000000ff08087812 */ /* 0x020fc800078ec0ff */
[----:B------:R-:W-:-:S05]  /*4390*/  F2FP.F16.E5M2.UNPACK_B R8, R8 ;  /* 0x00000008ff08723e */ /* 0x000fca00020004ff */
[----:B0-----:R-:W-:-:S05]  /*43a0*/  HADD2.F32 R9, -RZ, R8.H0_H0 ;  /* 0x20000008ff097230 */ /* 0x001fca0000004100 */
[----:B------:R-:W-:-:S04]  /*43b0*/  FMUL R9, R9, R12 ;  /* 0x0000000c09097220 */ /* 0x000fc80000400000 */
[----:B------:R-:W-:-:S05]  /*43c0*/  FFMA R9, R16, R7, R9 ;  /* 0x0000000710097223 */ /* 0x000fca0000000009 */
[----:B------:R-:W-:-:S05]  /*43d0*/  F2FP.SATFINITE.E5M2.F32.PACK_AB_MERGE_C R9, RZ, R9, RZ ;  /* 0x00000009ff09723e */ /* 0x000fca00048060ff */
[----:B------:R0:W-:Y:S01]  /*43e0*/  STG.E.U8 desc[UR16][R10.64+0x39], R9 ;  /* 0x000039090a007986 */ /* 0x0001e2000c101110 */
[----:B------:R-:W-:Y:S05]  /*43f0*/  BRA `(.L_x_101) ;  /* 0x0000000800407947 */ /* 0x000fea0003800000 */
.L_x_36:
[C---:B------:R-:W-:Y:S01]  /*4400*/  ISETP.GE.AND P3, PT, R28.reuse, 0x1, PT ;  /* 0x000000011c00780c */ /* 0x040fe20003f66270 */
[-C--:B--2---:R-:W-:Y:S01]  /*4410*/  FMUL R79, R79, R7.reuse ;  /* 0x000000074f4f7220 */ /* 0x084fe20000400000 */
[----:B------:R-:W-:Y:S01]  /*4420*/  ISETP.GE.AND P0, PT, R28, 0x2, PT ;  /* 0x000000021c00780c */ /* 0x000fe20003f06270 */
[-C--:B------:R-:W-:Y:S01]  /*4430*/  FMUL R80, R80, R7.reuse ;  /* 0x0000000750507220 */ /* 0x080fe20000400000 */
[----:B------:R-:W-:Y:S01]  /*4440*/  ISETP.LT.OR P1, PT, R27, 0x1, !P3 ;  /* 0x000000011b00780c */ /* 0x000fe20005f21670 */
[-C--:B------:R-:W-:Y:S01]  /*4450*/  FMUL R77, R77, R7.reuse ;  /* 0x000000074d4d7220 */ /* 0x080fe20000400000 */
[C---:B------:R-:W-:Y:S01]  /*4460*/  ISETP.LT.OR P2, PT, R27.reuse, 0x1, !P0 ;  /* 0x000000011b00780c */ /* 0x040fe20004741670 */
[-C--:B------:R-:W-:Y:S01]  /*4470*/  FMUL R78, R78, R7.reuse ;  /* 0x000000074e4e7220 */ /* 0x080fe20000400000 */
[----:B------:R-:W-:Y:S01]  /*4480*/  ISETP.LT.OR P3, PT, R27, 0x9, !P3 ;  /* 0x000000091b00780c */ /* 0x000fe20005f61670 */
[----:B------:R-:W-:Y:S01]  /*4490*/  FMUL R75, R75, R7 ;  /* 0x000000074b4b7220 */ /* 0x000fe20000400000 */
[----:B------:R-:W-:Y:S01]  /*44a0*/  F2FP.SATFINITE.E5M2.F32.PACK_AB_MERGE_C R79, RZ, R79, RZ ;  /* 0x0000004fff4f723e */ /* 0x000fe200048060ff */
[-C--:B------:R-:W-:Y:S01]  /*44b0*/  FMUL R76, R76, R7.reuse ;  /* 0x000000074c4c7220 */ /* 0x080fe20000400000 */
[----:B------:R-:W-:Y:S01]  /*44c0*/  F2FP.SATFINITE.E5M2.F32.PACK_AB_MERGE_C R15, RZ, R80, RZ ;  /* 0x00000050ff0f723e */ /* 0x000fe200048060ff */
[----:B------:R-:W-:Y:S01]  /*44d0*/  FMUL R73, R73, R7 ;  /* 0x0000000749497220 */ /* 0x000fe20000400000 */
[----:B------:R-:W-:Y:S01]  /*44e0*/  F2FP.SATFINITE.E5M2.F32.PACK_AB_MERGE_C R77, RZ, R77, RZ ;  /* 0x0000004dff4d723e */ /* 0x000fe200048060ff */
[-C--:B------:R-:W-:Y:S01]  /*44f0*/  FMUL R74, R74, R7.reuse ;  /* 0x000000074a4a7220 */ /* 0x080fe20000400000 */
[----:B------:R-:W-:Y:S01]  /*4500*/  ISETP.LT.OR P0, PT, R27, 0x9, !P0 ;  /* 0x000000091b00780c */ /* 0x000fe20004701670 */
[----:B------:R-:W-:Y:S01]  /*4510*/  @!P1 STG.E.U8 desc[UR16][R8.64], R79 ;  /* 0x0000004f08009986 */ /* 0x000fe2000c101110 */
[C---:B------:R-:W-:Y:S01]  /*4520*/  ISETP.GE.AND P1, PT, R28.reuse, 0x9, PT ;  /* 0x000000091c00780c */ /* 0x040fe20003f26270 */
[----:B------:R-:W-:Y:S01]  /*4530*/  FMUL R69, R69, R7 ;  /* 0x0000000745457220 */ /* 0x000fe20000400000 */
[----:B------:R-:W-:Y:S01]  /*4540*/  F2FP.SATFINITE.E5M2.F32.PACK_AB_MERGE_C R75, RZ, R75, RZ ;  /* 0x0000004bff4b723e */ /* 0x000fe200048060ff */
[----:B------:R0:W-:Y:S01]  /*4550*/  @!P2 STG.E.U8 desc[UR16][R8.64+0x1], R15 ;  /* 0x0000010f0800a986 */ /* 0x0001e2000c101110 */
[----:B------:R-:W-:Y:S01]  /*4560*/  ISETP.GE.AND P2, PT, R28, 0xa, PT ;  /* 0x0000000a1c00780c */ /* 0x000fe20003f46270 */
[-C--:B------:R-:W-:Y:S01]  /*4570*/  FMUL R70, R70, R7.reuse ;  /* 0x0000000746467220 */ /* 0x080fe20000400000 */
[----:B------:R-:W-:Y:S01]  /*4580*/  F2FP.SATFINITE.E5M2.F32.PACK_AB_MERGE_C R25, RZ, R76, RZ ;  /* 0x0000004cff19723e */ /* 0x000fe200048060ff */
[----:B------:R-:W-:Y:S01]  /*4590*/  @!P3 STG.E.U8 desc[UR16][R10.64], R77 ;  /* 0x0000004d0a00b986 */ /* 0x000fe2000c101110 */
[C---:B------:R-:W-:Y:S01]  /*45a0*/  ISETP.LT.OR P3, PT, R27.reuse, 0x1, !P1 ;  /* 0x000000011b00780c */ /* 0x040fe20004f61670 */
[-C--:B------:R-:W-:Y:S01]  /*45b0*/  FMUL R68, R68, R7.reuse ;  /* 0x0000000744447220 */ /* 0x080fe20000400000 */
[----:B------:R-:W-:Y:S01]  /*45c0*/  ISETP.LT.OR P5, PT, R27, 0x1, !P2 ;  /* 0x000000011b00780c */ /* 0x000fe200057a1670 */
[-C--:B------:R-:W-:Y:S01]  /*45d0*/  FMUL R67, R67, R7.reuse ;  /* 0x0000000743437220 */ /* 0x080fe20000400000 */
[----:B------:R-:W-:Y:S01]  /*45e0*/  ISETP.LT.OR P1, PT, R27, 0x9, !P1 ;  /* 0x000000091b00780c */ /* 0x000fe20004f21670 */
[----:B------:R-:W-:Y:S01]  /*45f0*/  FMUL R65, R65, R7 ;  /* 0x0000000741417220 */ /* 0x000fe20000400000 */
[----:B------:R-:W-:Y:S01]  /*4600*/  F2FP.SATFINITE.E5M2.F32.PACK_AB_MERGE_C R73, RZ, R73, RZ ;  /* 0x00000049ff49723e */ /* 0x000fe200048060ff */
[-C--:B------:R-:W-:Y:S01]  /*4610*/  FMUL R66, R66, R7.reuse ;  /* 0x0000000742427220 */ /* 0x080fe20000400000 */
[----:B0-----:R-:W-:Y:S01]  /*4620*/  F2FP.SATFINITE.E5M2.F32.PACK_AB_MERGE_C R15, RZ, R78, RZ ;  /* 0x0000004eff0f723e */ /* 0x001fe200048060ff */
[-C--:B------:R-:W-:Y:S01]  /*4630*/  FMUL R64, R64, R7.reuse ;  /* 0x0000000740407220 */ /* 0x080fe20000400000 */
[----:B------:R-:W-:Y:S01]  /*4640*/  ISETP.LT.OR P2, PT, R27, 0x9, !P2 ;  /* 0x000000091b00780c */ /* 0x000fe20005741670 */
[-C--:B------:R-:W-:Y:S01]  /*4650*/  FMUL R63, R63, R7.reuse ;  /* 0x000000073f3f7220 */ /* 0x080fe20000400000 */
[----:B------:R-:W-:Y:S01]  /*4660*/  F2FP.SATFINITE.E5M2.F32.PACK_AB_MERGE_C R29, RZ, R74, RZ ;  /* 0x0000004aff1d723e */ /* 0x000fe200048060ff */
[----:B------:R0:W-:Y:S01]  /*4670*/  @!P0 STG.E.U8 desc[UR16][R10.64+0x1], R15 ;  /* 0x0000010f0a008986 */ /* 0x0001e2000c101110 */
[C---:B------:R-:W-:Y:S01]  /*4680*/  ISETP.GE.AND P0, PT, R28.reuse, 0x11, PT ;  /* 0x000000111c00780c */ /* 0x040fe20003f06270 */
[----:B------:R-:W-:Y:S01]  /*4690*/  FMUL R61, R61, R7 ;  /* 0x000000073d3d7220 */ /* 0x000fe20000400000 */
[----:B------:R-:W-:Y:S01]  /*46a0*/  F2FP.SATFINITE.E5M2.F32.PACK_AB_MERGE_C R69, RZ, R69, RZ ;  /* 0x00000045ff45723e */ /* 0x000fe200048060ff */
[----:B------:R-:W-:Y:S01]  /*46b0*/  @!P3 STG.E.U8 desc[UR16][R8.64+0x8], R75 ;  /* 0x0000084b0800b986 */ /* 0x000fe2000c101110 */
[----:B------:R-:W-:Y:S01]  /*46c0*/  ISETP.GE.AND P3, PT, R28, 0x12, PT ;  /* 0x000000121c00780c */ /* 0x000fe20003f66270 */
[----:B------:R-:W-:Y:S01]  /*46d0*/  FMUL R62, R62, R7 ;  /* 0x000000073e3e7220 */ /* 0x000fe20000400000 */
[----:B------:R-:W-:Y:S01]  /*46e0*/  F2FP.SATFINITE.E5M2.F32.PACK_AB_MERGE_C R67, RZ, R67, RZ ;  /* 0x00000043ff43723e */ /* 0x000fe200048060ff */
[----:B------:R1:W-:Y:S01]  /*46f0*/  @!P5 STG.E.U8 desc[UR16][R8.64+0x9], R25 ;  /* 0x000009190800d986 */ /* 0x0003e2000c101110 */
[----:B------:R-:W-:Y:S01]  /*4700*/  ISETP.LT.OR P5, PT, R27, 0x1, !P3 ;  /* 0x000000011b00780c */ /* 0x000fe20005fa1670 */
[-C--:B------:R-:W-:Y:S01]  /*4710*/  FMUL R59, R59, R7.reuse ;  /* 0x000000073b3b7220 */ /* 0x080fe20000400000 */
[C---:B------:R-:W-:Y:S01]  /*4720*/  ISETP.LT.OR P3, PT, R27.reuse, 0x9, !P3 ;  /* 0x000000091b00780c */ /* 0x040fe20005f61670 */
[----:B------:R-:W-:Y:S01]  /*4730*/  @!P1 STG.E.U8 desc[UR16][R10.64+0x8], R73 ;  /* 0x000008490a009986 */ /* 0x000fe2000c101110 */
[----:B------:R-:W-:Y:S01]  /*4740*/  ISETP.LT.OR P1, PT, R27, 0x1, !P0 ;  /* 0x000000011b00780c */ /* 0x000fe20004721670 */
[-C--:B------:R-:W-:Y:S01]  /*4750*/  FMUL R60, R60, R7.reuse ;  /* 0x000000073c3c7220 */ /* 0x080fe20000400000 */
[----:B0-----:R-:W-:Y:S01]  /*4760*/  F2FP.SATFINITE.E5M2.F32.PACK_AB_MERGE_C R15, RZ, R70, RZ ;  /* 0x00000046ff0f723e */ /* 0x001fe200048060ff */
[----:B------:R-:W-:Y:S01]  /*4770*/  @!P2 STG.E.U8 desc[UR16][R10.64+0x9], R29 ;  /* 0x0000091d0a00a986 */ /* 0x000fe2000c101110 */
[----:B------:R-:W-:Y:S01]  /*4780*/  ISETP.GE.AND P2, PT, R28, 0x19, PT ;  /* 0x000000191c00780c */ /* 0x000fe20003f46270 */
[-C--:B------:R-:W-:Y:S01]  /*4790*/  FMUL R57, R57, R7.reuse ;  /* 0x0000000739397220 */ /* 0x080fe20000400000 */
[C---:B------:R-:W-:Y:S01]  /*47a0*/  ISETP.LT.OR P0, PT, R27.reuse, 0x9, !P0 ;  /* 0x000000091b00780c */ /* 0x040fe20004701670 */
[-C--:B------:R-:W-:Y:S01]  /*47b0*/  FMUL R58, R58, R7.reuse ;  /* 0x000000073a3a7220 */ /* 0x080fe20000400000 */
[----:B------:R-:W-:Y:S01]  /*47c0*/  ISETP.LT.OR P6, PT, R27, 0x1, !P2 ;  /* 0x000000011b00780c */ /* 0x000fe200057c1670 */
[----:B------:R0:W-:Y:S01]  /*47d0*/  @!P5 STG.E.U8 desc[UR16][R8.64+0x11], R15 ;  /* 0x0000110f0800d986 */ /* 0x0001e2000c101110 */
[----:B-1----:R-:W-:Y:S01]  /*47e0*/  F2FP.SATFINITE.E5M2.F32.PACK_AB_MERGE_C R25, RZ, R68, RZ ;  /* 0x00000044ff19723e */ /* 0x002fe200048060ff */
[----:B------:R-:W-:Y:S01]  /*47f0*/  FMUL R56, R56, R7 ;  /* 0x0000000738387220 */ /* 0x000fe20000400000 */
[----:B------:R-:W-:Y:S01]  /*4800*/  F2FP.SATFINITE.E5M2.F32.PACK_AB_MERGE_C R65, RZ, R65, RZ ;  /* 0x00000041ff41723e */ /* 0x000fe200048060ff */
[----:B------:R-:W-:Y:S01]  /*4810*/  @!P1 STG.E.U8 desc[UR16][R8.64+0x10], R69 ;  /* 0x0000104508009986 */ /* 0x000fe2000c101110 */
[----:B------:R-:W-:Y:S01]  /*4820*/  ISETP.GE.AND P1, PT, R28, 0x1a, PT ;  /* 0x0000001a1c00780c */ /* 0x000fe20003f26270 */
[-C--:B------:R-:W-:Y:S01]  /*4830*/  FMUL R23, R23, R7.reuse ;  /* 0x0000000717177220 */ /* 0x080fe20000400000 */
[C---:B------:R-:W-:Y:S01]  /*4840*/  ISETP.LT.OR P2, PT, R27.reuse, 0x9, !P2 ;  /* 0x000000091b00780c */ /* 0x040fe20005741670 */
[----:B------:R1:W-:Y:S01]  /*4850*/  @!P3 STG.E.U8 desc[UR16][R10.64+0x11], R25 ;  /* 0x000011190a00b986 */ /* 0x0003e2000c101110 */
[----:B------:R-:W-:Y:S01]  /*4860*/  ISETP.LT.OR P5, PT, R27, 0x1, !P1 ;  /* 0x000000011b00780c */ /* 0x000fe20004fa1670 */
[-C--:B------:R-:W-:Y:S01]  /*4870*/  FMUL R21, R21, R7.reuse ;  /* 0x0000000715157220 */ /* 0x080fe20000400000 */
[----:B------:R-:W-:Y:S01]  /*4880*/  ISETP.LT.OR P3, PT, R27, 0x9, !P1 ;  /* 0x000000091b00780c */ /* 0x000fe20004f61670 */
[----:B------:R-:W-:Y:S01]  /*4890*/  @!P0 STG.E.U8 desc[UR16][R10.64+0x10], R67 ;  /* 0x000010430a008986 */ /* 0x000fe2000c101110 */
[----:B0-----:R-:W-:Y:S01]  /*48a0*/  F2FP.SATFINITE.E5M2.F32.PACK_AB_MERGE_C R15, RZ, R66, RZ ;  /* 0x00000042ff0f723e */ /* 0x001fe200048060ff */
[-C--:B------:R-:W-:Y:S01]  /*48b0*/  FMUL R22, R22, R7.reuse ;  /* 0x0000000716167220 */ /* 0x080fe20000400000 */
[C---:B------:R-:W-:Y:S01]  /*48c0*/  ISETP.GE.AND P0, PT, R28.reuse, 0x21, PT ;  /* 0x000000211c00780c */ /* 0x040fe20003f06270 */
[----:B------:R-:W-:Y:S01]  /*48d0*/  @!P6 STG.E.U8 desc[UR16][R8.64+0x18], R65 ;  /* 0x000018410800e986 */ /* 0x000fe2000c101110 */
[----:B------:R-:W-:Y:S01]  /*48e0*/  ISETP.GE.AND P1, PT, R28, 0x22, PT ;  /* 0x000000221c00780c */ /* 0x000fe20003f26270 */
[-C--:B------:R-:W-:Y:S01]  /*48f0*/  FMUL R19, R19, R7.reuse ;  /* 0x0000000713137220 */ /* 0x080fe20000400000 */
[C---:B------:R-:W-:Y:S01]  /*4900*/  ISETP.LT.OR P6, PT, R27.reuse, 0x1, !P0 ;  /* 0x000000011b00780c */ /* 0x040fe200047c1670 */
[-C--:B------:R-:W-:Y:S01]  /*4910*/  FMUL R20, R20, R7.reuse ;  /* 0x0000000714147220 */ /* 0x080fe20000400000 */
[----:B-1----:R-:W-:Y:S01]  /*4920*/  F2FP.SATFINITE.E5M2.F32.PACK_AB_MERGE_C R25, RZ, R64, RZ ;  /* 0x00000040ff19723e */ /* 0x002fe200048060ff */
[----:B------:R0:W-:Y:S01]  /*4930*/  @!P5 STG.E.U8 desc[UR16][R8.64+0x19], R15 ;  /* 0x0000190f0800d986 */ /* 0x0001e2000c101110 */
[----:B------:R-:W-:Y:S01]  /*4940*/  ISETP.LT.OR P5, PT, R27, 0x1, !P1 ;  /* 0x000000011b00780c */ /* 0x000fe20004fa1670 */
[----:B------:R-:W-:Y:S01]  /*4950*/  FMUL R17, R17, R7 ;  /* 0x0000000711117220 */ /* 0x000fe20000400000 */
[----:B------:R-:W-:Y:S01]  /*4960*/  F2FP.SATFINITE.E5M2.F32.PACK_AB_MERGE_C R63, RZ, R63, RZ ;  /* 0x0000003fff3f723e */ /* 0x000fe200048060ff */
[----:B------:R1:W-:Y:S01]  /*4970*/  @!P3 STG.E.U8 desc[UR16][R10.64+0x19], R25 ;  /* 0x000019190a00b986 */ /* 0x0003e2000c101110 */
[----:B------:R-:W-:Y:S01]  /*4980*/  F2FP.SATFINITE.E5M2.F32.PACK_AB_MERGE_C R61, RZ, R61, RZ ;  /* 0x0000003dff3d723e */ /* 0x000fe200048060ff */
[-C--:B------:R-:W-:Y:S01]  /*4990*/  FMUL R18, R18, R7.reuse ;  /* 0x0000000712127220 */ /* 0x080fe20000400000 */
[----:B------:R-:W-:Y:S01]  /*49a0*/  F2FP.SATFINITE.E5M2.F32.PACK_AB_MERGE_C R29, RZ, R62, RZ ;  /* 0x0000003eff1d723e */ /* 0x000fe200048060ff */
[----:B------:R-:W-:Y:S01]  /*49b0*/  @!P2 STG.E.U8 desc[UR16][R10.64+0x18], R63 ;  /* 0x0000183f0a00a986 */ /* 0x000fe2000c101110 */
[----:B------:R-:W-:Y:S01]  /*49c0*/  ISETP.LT.OR P3, PT, R27, 0x9, !P1 ;  /* 0x000000091b00780c */ /* 0x000fe20004f61670 */
[-C--:B------:R-:W-:Y:S01]  /*49d0*/  FMUL R13, R13, R7.reuse ;  /* 0x000000070d0d7220 */ /* 0x080fe20000400000 */
[----:B------:R-:W-:Y:S01]  /*49e0*/  ISETP.GE.AND P2, PT, R28, 0x29, PT ;  /* 0x000000291c00780c */ /* 0x000fe20003f46270 */
[----:B------:R-:W-:Y:S01]  /*49f0*/  @!P6 STG.E.U8 desc[UR16][R8.64+0x20], R61 ;  /* 0x0000203d0800e986 */ /* 0x000fe2000c101110 */
[C---:B------:R-:W-:Y:S01]  /*4a00*/  ISETP.LT.OR P0, PT, R27.reuse, 0x9, !P0 ;  /* 0x000000091b00780c */ /* 0x040fe20004701670 */
[----:B------:R-:W-:Y:S01]  /*4a10*/  FMUL R16, R16, R7 ;  /* 0x0000000710107220 */ /* 0x000fe20000400000 */
[----:B------:R-:W-:Y:S01]  /*4a20*/  ISETP.GE.AND P1, PT, R28, 0x2a, PT ;  /* 0x0000002a1c00780c */ /* 0x000fe20003f26270 */
[----:B------:R-:W-:Y:S01]  /*4a30*/  @!P5 STG.E.U8 desc[UR16][R8.64+0x21], R29 ;  /* 0x0000211d0800d986 */ /* 0x000fe2000c101110 */
[----:B------:R-:W-:-:S02]  /*4a40*/  ISETP.LT.OR P6, PT, R27, 0x1, !P2 ;  /* 0x000000011b00780c */ /* 0x000fc400057c1670 */
[C---:B------:R-:W-:Y:S02]  /*4a50*/  ISETP.LT.OR P5, PT, R27.reuse, 0x1, !P1 ;  /* 0x000000011b00780c */ /* 0x040fe40004fa1670 */
[----:B------:R-:W-:Y:S02]  /*4a60*/  F2FP.SATFINITE.E5M2.F32.PACK_AB_MERGE_C R59, RZ, R59, RZ ;  /* 0x0000003bff3b723e */ /* 0x000fe400048060ff */
[----:B0-----:R-:W-:Y:S02]  /*4a70*/  F2FP.SATFINITE.E5M2.F32.PACK_AB_MERGE_C R15, RZ, R60, RZ ;  /* 0x0000003cff0f723e */ /* 0x001fe400048060ff */
[----:B------:R-:W-:Y:S01]  /*4a80*/  F2FP.SATFINITE.E5M2.F32.PACK_AB_MERGE_C R57, RZ, R57, RZ ;  /* 0x00000039ff39723e */ /* 0x000fe200048060ff */
[----:B------:R-:W-:Y:S01]  /*4a90*/  @!P0 STG.E.U8 desc[UR16][R10.64+0x20], R59 ;  /* 0x0000203b0a008986 */ /* 0x000fe2000c101110 */
[----:B-1----:R-:W-:Y:S02]  /*4aa0*/  F2FP.SATFINITE.E5M2.F32.PACK_AB_MERGE_C R25, RZ, R58, RZ ;  /* 0x0000003aff19723e */ /* 0x002fe400048060ff */
[C---:B------:R-:W-:Y:S01]  /*4ab0*/  ISETP.LT.OR P1, PT, R27.reuse, 0x9, !P1 ;  /* 0x000000091b00780c */ /* 0x040fe20004f21670 */
[----:B------:R0:W-:Y:S01]  /*4ac0*/  @!P3 STG.E.U8 desc[UR16][R10.64+0x21], R15 ;  /* 0x0000210f0a00b986 */ /* 0x0001e2000c101110 */
[----:B------:R-:W-:-:S02]  /*4ad0*/  ISETP.LT.OR P2, PT, R27, 0x9, !P2 ;  /* 0x000000091b00780c */ /* 0x000fc40005741670 */
[C---:B------:R-:W-:Y:S01]  /*4ae0*/  ISETP.GE.AND P3, PT, R28.reuse, 0x31, PT ;  /* 0x000000311c00780c */ /* 0x040fe20003f66270 */
[----:B------:R-:W-:Y:S01]  /*4af0*/  @!P6 STG.E.U8 desc[UR16][R8.64+0x28], R57 ;  /* 0x000028390800e986 */ /* 0x000fe2000c101110 */
[----:B------:R-:W-:Y:S02]  /*4b00*/  ISETP.GE.AND P0, PT, R28, 0x32, PT ;  /* 0x000000321c00780c */ /* 0x000fe40003f06270 */
[----:B------:R-:W-:Y:S01]  /*4b10*/  F2FP.SATFINITE.E5M2.F32.PACK_AB_MERGE_C R23, RZ, R23, RZ ;  /* 0x00000017ff17723e */ /* 0x000fe200048060ff */
[----:B------:R1:W-:Y:S01]  /*4b20*/  @!P5 STG.E.U8 desc[UR16][R8.64+0x29], R25 ;  /* 0x000029190800d986 */ /* 0x0003e2000c101110 */
[C---:B------:R-:W-:Y:S02]  /*4b30*/  ISETP.LT.OR P5, PT, R27.reuse, 0x1, !P3 ;  /* 0x000000011b00780c */ /* 0x040fe40005fa1670 */
[----:B------:R-:W-:Y:S02]  /*4b40*/  ISETP.LT.OR P6, PT, R27, 0x1, !P0 ;  /* 0x000000011b00780c */ /* 0x000fe400047c1670 */
[----:B0-----:R-:W-:Y:S01]  /*4b50*/  F2FP.SATFINITE.E5M2.F32.PACK_AB_MERGE_C R15, RZ, R56, RZ ;  /* 0x00000038ff0f723e */ /* 0x001fe200048060ff */
[----:B------:R-:W-:Y:S01]  /*4b60*/  @!P2 STG.E.U8 desc[UR16][R10.64+0x28], R23 ;  /* 0x000028170a00a986 */ /* 0x000fe2000c101110 */
[----:B------:R-:W-:-:S02]  /*4b70*/  F2FP.SATFINITE.E5M2.F32.PACK_AB_MERGE_C R21, RZ, R21, RZ ;  /* 0x00000015ff15723e */ /* 0x000fc400048060ff */
[C---:B------:R-:W-:Y:S01]  /*4b80*/  ISETP.GE.AND P2, PT, R28.reuse, 0x3a, PT ;  /* 0x0000003a1c00780c */ /* 0x040fe20003f46270 */
[----:B------:R0:W-:Y:S01]  /*4b90*/  @!P1 STG.E.U8 desc[UR16][R10.64+0x29], R15 ;  /* 0x0000290f0a009986 */ /* 0x0001e2000c101110 */
[C---:B------:R-:W-:Y:S02]  /*4ba0*/  ISETP.LT.OR P1, PT, R27.reuse, 0x9, !P3 ;  /* 0x000000091b00780c */ /* 0x040fe40005f21670 */
[----:B-1----:R-:W-:Y:S01]  /*4bb0*/  F2FP.SATFINITE.E5M2.F32.PACK_AB_MERGE_C R25, RZ, R22, RZ ;  /* 0x00000016ff19723e */ /* 0x002fe200048060ff */
[----:B------:R1:W-:Y:S01]  /*4bc0*/  @!P5 STG.E.U8 desc[UR16][R8.64+0x30], R21 ;  /* 0x000030150800d986 */ /* 0x0003e2000c101110 */
[----:B------:R-:W-:Y:S02]  /*4bd0*/  ISETP.GE.AND P3, PT, R28, 0x39, PT ;  /* 0x000000391c00780c */ /* 0x000fe40003f66270 */
[C---:B------:R-:W-:Y:S01]  /*4be0*/  ISETP.LT.OR P0, PT, R27.reuse, 0x9, !P0 ;  /* 0x000000091b00780c */ /* 0x040fe20004701670 */
[----:B------:R2:W-:Y:S01]  /*4bf0*/  @!P6 STG.E.U8 desc[UR16][R8.64+0x31], R25 ;  /* 0x000031190800e986 */ /* 0x0005e2000c101110 */
[----:B------:R-:W-:-:S02]  /*4c00*/  ISETP.LT.OR P5, PT, R27, 0x1, !P3 ;  /* 0x000000011b00780c */ /* 0x000fc40005fa1670 */
[C---:B------:R-:W-:Y:S02]  /*4c10*/  ISETP.LT.OR P6, PT, R27.reuse, 0x1, !P2 ;  /* 0x000000011b00780c */ /* 0x040fe400057c1670 */
[C---:B------:R-:W-:Y:S02]  /*4c20*/  ISETP.LT.OR P3, PT, R27.reuse, 0x9, !P3 ;  /* 0x000000091b00780c */ /* 0x040fe40005f61670 */
[----:B------:R-:W-:Y:S02]  /*4c30*/  ISETP.LT.OR P2, PT, R27, 0x9, !P2 ;  /* 0x000000091b00780c */ /* 0x000fe40005741670 */
[----:B------:R-:W-:Y:S02]  /*4c40*/  F2FP.SATFINITE.E5M2.F32.PACK_AB_MERGE_C R19, RZ, R19, RZ ;  /* 0x00000013ff13723e */ /* 0x000fe400048060ff */
[----:B0-----:R-:W-:Y:S02]  /*4c50*/  F2FP.SATFINITE.E5M2.F32.PACK_AB_MERGE_C R15, RZ, R20, RZ ;  /* 0x00000014ff0f723e */ /* 0x001fe400048060ff */
[----:B------:R-:W-:Y:S01]  /*4c60*/  F2FP.SATFINITE.E5M2.F32.PACK_AB_MERGE_C R17, RZ, R17, RZ ;  /* 0x00000011ff11723e */ /* 0x000fe200048060ff */
[----:B------:R2:W-:Y:S01]  /*4c70*/  @!P1 STG.E.U8 desc[UR16][R10.64+0x30], R19 ;  /* 0x000030130a009986 */ /* 0x0005e2000c101110 */
[----:B-1----:R-:W-:-:S02]  /*4c80*/  F2FP.SATFINITE.E5M2.F32.PACK_AB_MERGE_C R21, RZ, R18, RZ ;  /* 0x00000012ff15723e */ /* 0x002fc400048060ff */
[----:B------:R-:W-:Y:S01]  /*4c90*/  F2FP.SATFINITE.E5M2.F32.PACK_AB_MERGE_C R13, RZ, R13, RZ ;  /* 0x0000000dff0d723e */ /* 0x000fe200048060ff */
[----:B------:R2:W-:Y:S01]  /*4ca0*/  @!P0 STG.E.U8 desc[UR16][R10.64+0x31], R15 ;  /* 0x0000310f0a008986 */ /* 0x0005e2000c101110 */
[----:B------:R-:W-:-:S03]  /*4cb0*/  F2FP.SATFINITE.E5M2.F32.PACK_AB_MERGE_C R23, RZ, R16, RZ ;  /* 0x00000010ff17723e */ /* 0x000fc600048060ff */
[----:B------:R2:W-:Y:S04]  /*4cc0*/  @!P5 STG.E.U8 desc[UR16][R8.64+0x38], R17 ;  /* 0x000038110800d986 */ /* 0x0005e8000c101110 */
[----:B------:R2:W-:Y:S04]  /*4cd0*/  @!P6 STG.E.U8 desc[UR16][R8.64+0x39], R21 ;  /* 0x000039150800e986 */ /* 0x0005e8000c101110 */
[----:B------:R2:W-:Y:S04]  /*4ce0*/  @!P3 STG.E.U8 desc[UR16][R10.64+0x38], R13 ;  /* 0x0000380d0a00b986 */ /* 0x0005e8000c101110 */
[----:B------:R2:W-:Y:S02]  /*4cf0*/  @!P2 STG.E.U8 desc[UR16][R10.64+0x39], R23 ;  /* 0x000039170a00a986 */ /* 0x0005e4000c101110 */
.L_x_101:
[----:B------:R-:W-:Y:S05]  /*4d00*/  BSYNC B0 ;  /* 0x0000000000007941 */ /* 0x000fea0003800000 */
.L_x_35:
[----:B------:R-:W-:Y:S01]  /*4d10*/  ULDC UR6, c[0x0][0xc] ;  /* 0x0000030000067ab9 */ /* 0x000fe20000000800 */
[----:B------:R-:W-:Y:S01]  /*4d20*/  ULDC UR7, c[0x0][0x10] ;  /* 0x0000040000077ab9 */ /* 0x000fe20000000800 */
[----:B0-2---:R-:W0:Y:S01]  /*4d30*/  LDC R9, c[0x0][0x14] ;  /* 0x00000500ff097b82 */ /* 0x005e220000000800 */
[----:B------:R-:W-:Y:S01]  /*4d40*/  UIMAD.WIDE.U32 UR6, UR6, UR7, URZ ;  /* 0x00000007060672a5 */ /* 0x000fe2000f8e003f */
[----:B-----5:R-:W-:Y:S01]  /*4d50*/  PRMT R8, RZ, 0x7610, R8 ;  /* 0x00007610ff087816 */ /* 0x020fe20000000008 */
[----:B------:R-:W-:Y:S02]  /*4d60*/  IMAD.MOV.U32 R72, RZ, RZ, -0x1 ;  /* 0xffffffffff487424 */ /* 0x000fe400078e00ff */
[----:B------:R-:W-:Y:S02]  /*4d70*/  IMAD.MOV.U32 R14, RZ, RZ, -0x1 ;  /* 0xffffffffff0e7424 */ /* 0x000fe400078e00ff */
[----:B0-----:R-:W-:-:S04]  /*4d80*/  IMAD.WIDE.U32 R4, R9, UR6, R4 ;  /* 0x0000000609047c25 */ /* 0x001fc8000f8e0004 */
[----:B------:R-:W-:Y:S01]  /*4d90*/  IMAD R9, R9, UR7, RZ ;  /* 0x0000000709097c24 */ /* 0x000fe2000f8e02ff */
[----:B------:R-:W-:Y:S02]  /*4da0*/  ULDC.64 UR6, c[0x0][0x650] ;  /* 0x0001940000067ab9 */ /* 0x000fe40000000a00 */
[----:B------:R-:W-:Y:S01]  /*4db0*/  ISETP.GE.U32.AND P0, PT, R4, UR6, PT ;  /* 0x0000000604007c0c */ /* 0x000fe2000bf06070 */
[----:B------:R-:W-:-:S05]  /*4dc0*/  IMAD.IADD R5, R5, 0x1, R9 ;  /* 0x0000000105057824 */ /* 0x000fca00078e0209 */
[----:B------:R-:W-:-:S13]  /*4dd0*/  ISETP.GE.U32.AND.EX P0, PT, R5, UR7, PT, P0 ;  /* 0x0000000705007c0c */ /* 0x000fda000bf06100 */
[----:B------:R-:W-:Y:S05]  /*4de0*/  @P0 BRA `(.L_x_102) ;  /* 0x0000000400640947 */ /* 0x000fea0003800000 */
[----:B------:R-:W0:Y:S01]  /*4df0*/  S2R R22, SR_CTAID.X ;  /* 0x0000000000167919 */ /* 0x000e220000002500 */
[----:B------:R-:W2:Y:S01]  /*4e00*/  LDC.64 R16, c[0x0][0x628] ;  /* 0x00018a00ff107b82 */ /* 0x000ea20000000a00 */
[----:B------:R-:W-:Y:S01]  /*4e10*/  ULDC UR6, c[0x0][0x150] ;  /* 0x0000540000067ab9 */ /* 0x000fe20000000800 */
[----:B------:R-:W-:Y:S01]  /*4e20*/  IMAD.MOV.U32 R14, RZ, RZ, R4 ;  /* 0x000000ffff0e7224 */ /* 0x000fe200078e0004 */
[----:B-1-34-:R-:W1:Y:S01]  /*4e30*/  S2R R24, SR_CTAID.Y ;  /* 0x0000000000187919 */ /* 0x01ae620000002600 */
[----:B------:R-:W-:-:S04]  /*4e40*/  IMAD.MOV.U32 R15, RZ, RZ, R5 ;  /* 0x000000ffff0f7224 */ /* 0x000fc800078e0005 */
[----:B------:R-:W3:Y:S08]  /*4e50*/  LDC R25, c[0x0][0x144] ;  /* 0x00005100ff197b82 */ /* 0x000ef00000000800 */
[----:B------:R-:W4:Y:S08]  /*4e60*/  LDC R18, c[0x0][0x630] ;  /* 0x00018c00ff127b82 */ /* 0x000f300000000800 */
[----:B------:R-:W1:Y:S01]  /*4e70*/  LDC.64 R20, c[0x0][0x620] ;  /* 0x00018800ff147b82 */ /* 0x000e620000000a00 */
[----:B--2---:R-:W-:-:S04]  /*4e80*/  ISETP.NE.U32.AND P0, PT, R16, RZ, PT ;  /* 0x000000ff1000720c */ /* 0x004fc80003f05070 */
[----:B------:R-:W-:Y:S02]  /*4e90*/  ISETP.NE.AND.EX P0, PT, R17, RZ, PT, P0 ;  /* 0x000000ff1100720c */ /* 0x000fe40003f05300 */
[----:B0-----:R-:W-:-:S05]  /*4ea0*/  I2FP.F32.U32 R8, R22 ;  /* 0x0000001600087245 */ /* 0x001fca0000201000 */
[----:B------:R-:W-:-:S04]  /*4eb0*/  FMUL R8, R8, UR6 ;  /* 0x0000000608087c20 */ /* 0x000fc80008400000 */
[----:B------:R0:W2:Y:S02]  /*4ec0*/  F2I.U32.TRUNC.NTZ R23, R8 ;  /* 0x0000000800177305 */ /* 0x0000a4000020f000 */
[----:B---34-:R-:W-:Y:S05]  /*4ed0*/  @!P0 BRA `(.L_x_103) ;  /* 0x0000000000288947 */ /* 0x018fea0003800000 */
[----:B------:R-:W3:Y:S02]  /*4ee0*/  LDC R9, c[0x0][0x634] ;  /* 0x00018d00ff097b82 */ /* 0x000ee40000000800 */
[----:B---3--:R-:W-:-:S05]  /*4ef0*/  IADD3 R13, P0, R4, R9, RZ ;  /* 0x00000009040d7210 */ /* 0x008fca0007f1e0ff */
[----:B------:R-:W-:-:S04]  /*4f00*/  IMAD.X R19, RZ, RZ, R5, P0 ;  /* 0x000000ffff137224 */ /* 0x000fc800000e0605 */
[----:B0-----:R-:W-:-:S04]  /*4f10*/  IMAD.WIDE.U32 R8, R19, R16, RZ ;  /* 0x0000001013087225 */ /* 0x001fc800078e00ff */
[----:B------:R-:W-:-:S04]  /*4f20*/  IMAD.WIDE.U32 R10, P0, R13, R17, R8 ;  /* 0x000000110d0a7225 */ /* 0x000fc80007800008 */
[----:B------:R-:W-:-:S04]  /*4f30*/  IMAD.WIDE.U32 R8, R13, R16, RZ ;  /* 0x000000100d087225 */ /* 0x000fc800078e00ff */
[----:B------:R-:W-:Y:S01]  /*4f40*/  IMAD.X R15, RZ, RZ, RZ, P0 ;  /* 0x000000ffff0f7224 */ /* 0x000fe200000e06ff */
[----:B------:R-:W-:Y:S01]  /*4f50*/  IADD3 RZ, P0, R9, R10, RZ ;  /* 0x0000000a09ff7210 */ /* 0x000fe20007f1e0ff */
[----:B------:R-:W-:-:S04]  /*4f60*/  IMAD.MOV.U32 R14, RZ, RZ, R11 ;  /* 0x000000ffff0e7224 */ /* 0x000fc800078e000b */
[----:B------:R-:W-:-:S08]  /*4f70*/  IMAD.WIDE.U32.X R14, R19, R17, R14, P0 ;  /* 0x00000011130e7225 */ /* 0x000fd000000e040e */
.L_x_103:
[----:B------:R-:W3:Y:S01]  /*4f80*/  LDC.64 R30, c[0x0][0x640] ;  /* 0x00019000ff1e7b82 */ /* 0x000ee20000000a00 */
[-C--:B------:R-:W-:Y:S01]  /*4f90*/  SHF.R.U64 R19, R14, R18.reuse, R15 ;  /* 0x000000120e137219 */ /* 0x080fe2000000120f */
[----:B--2---:R-:W-:Y:S01]  /*4fa0*/  IMAD.MOV R23, RZ, RZ, -R23 ;  /* 0x000000ffff177224 */ /* 0x004fe200078e0a17 */
[----:B0-----:R-:W-:Y:S01]  /*4fb0*/  SHF.R.U32.HI R8, RZ, R18, R15 ;  /* 0x00000012ff087219 */ /* 0x001fe2000001160f */
[----:B------:R-:W-:Y:S01]  /*4fc0*/  ULDC UR6, c[0x0][0x154] ;  /* 0x0000550000067ab9 */ /* 0x000fe20000000800 */
[----:B------:R-:W-:Y:S01]  /*4fd0*/  IADD3 R11, P0, RZ, -R19, RZ ;  /* 0x80000013ff0b7210 */ /* 0x000fe20007f1e0ff */
[----:B------:R-:W-:Y:S02]  /*4fe0*/  IMAD R25, R25, R23, R22 ;  /* 0x0000001719197224 */ /* 0x000fe400078e0216 */
[----:B------:R-:W0:Y:S01]  /*4ff0*/  LDC R14, c[0x0][0x618] ;  /* 0x00018600ff0e7b82 */ /* 0x000e220000000800 */
[----:B------:R-:W-:Y:S02]  /*5000*/  IMAD.MOV.U32 R13, RZ, RZ, 0x1 ;  /* 0x00000001ff0d7424 */ /* 0x000fe400078e00ff */
[----:B------:R-:W-:-:S04]  /*5010*/  IMAD.X R9, RZ, RZ, ~R8, P0 ;  /* 0x000000ffff097224 */ /* 0x000fc800000e0e08 */
[-C--:B-1----:R-:W-:Y:S01]  /*5020*/  IMAD R10, R9, R20.reuse, RZ ;  /* 0x00000014090a7224 */ /* 0x082fe200078e02ff */
[----:B------:R-:W1:Y:S01]  /*5030*/  LDC R26, c[0x0][0x608] ;  /* 0x00018200ff1a7b82 */ /* 0x000e620000000800 */
[----:B------:R-:W-:-:S04]  /*5040*/  IMAD.WIDE.U32 R8, R11, R20, R4 ;  /* 0x000000140b087225 */ /* 0x000fc800078e0004 */
[----:B------:R-:W-:Y:S01]  /*5050*/  IMAD R11, R11, R21, R10 ;  /* 0x000000150b0b7224 */ /* 0x000fe200078e020a */
[----:B------:R-:W-:Y:S02]  /*5060*/  I2FP.F32.U32 R10, R24 ;  /* 0x00000018000a7245 */ /* 0x000fe40000201000 */
[----:B------:R-:W2:Y:S01]  /*5070*/  LDC R28, c[0x0][0x658] ;  /* 0x00019600ff1c7b82 */ /* 0x000ea20000000800 */
[----:B------:R-:W-:Y:S01]  /*5080*/  IMAD.IADD R9, R9, 0x1, R11 ;  /* 0x0000000109097824 */ /* 0x000fe200078e020b */
[----:B---3--:R-:W-:Y:S01]  /*5090*/  ISETP.NE.U32.AND P0, PT, R30, RZ, PT ;  /* 0x000000ff1e00720c */ /* 0x008fe20003f05070 */
[----:B------:R-:W-:Y:S01]  /*50a0*/  FMUL R10, R10, UR6 ;  /* 0x000000060a0a7c20 */ /* 0x000fe20008400000 */
[----:B------:R-:W-:Y:S02]  /*50b0*/  IMAD.MOV.U32 R11, RZ, RZ, -0x1 ;  /* 0xffffffffff0b7424 */ /* 0x000fe400078e00ff */
[----:B------:R-:W-:Y:S01]  /*50c0*/  ISETP.NE.AND.EX P0, PT, R31, RZ, PT, P0 ;  /* 0x000000ff1f00720c */ /* 0x000fe20003f05300 */
[----:B------:R3:W4:Y:S01]  /*50d0*/  F2I.U32.TRUNC.NTZ R21, R10 ;  /* 0x0000000a00157305 */ /* 0x000722000020f000 */
[----:B------:R-:W3:Y:S01]  /*50e0*/  LDC R23, c[0x0][0x148] ;  /* 0x00005200ff177b82 */ /* 0x000ee20000000800 */
[----:B0-----:R-:W-:-:S02]  /*50f0*/  SHF.R.U64 R18, R8, R14, R9 ;  /* 0x0000000e08127219 */ /* 0x001fc40000001209 */
[----:B------:R-:W-:-:S05]  /*5100*/  SHF.R.U32.HI R9, RZ, R14, R9 ;  /* 0x0000000eff097219 */ /* 0x000fca0000011609 */
[----:B------:R-:W0:Y:S01]  /*5110*/  LDC R22, c[0x0][0x600] ;  /* 0x00018000ff167b82 */ /* 0x000e220000000800 */
[-CC-:B-1----:R-:W-:Y:S02]  /*5120*/  SHF.R.U64 R16, R18, R26.reuse, R9.reuse ;  /* 0x0000001a12107219 */ /* 0x182fe40000001209 */
[----:B------:R-:W-:-:S05]  /*5130*/  SHF.R.U32.HI R9, RZ, R26, R9 ;  /* 0x0000001aff097219 */ /* 0x000fca0000011609 */
[----:B------:R-:W1:Y:S01]  /*5140*/  LDC R29, c[0x0][0x648] ;  /* 0x00019200ff1d7b82 */ /* 0x000e620000000800 */
[-CC-:B--2---:R-:W-:Y:S02]  /*5150*/  SHF.R.U64 R20, R16, R28.reuse, R9.reuse ;  /* 0x0000001c10147219 */ /* 0x184fe40000001209 */
[-C--:B------:R-:W-:Y:S02]  /*5160*/  SHF.L.U32 R11, R11, R28.reuse, RZ ;  /* 0x0000001c0b0b7219 */ /* 0x080fe400000006ff */
[-C--:B------:R-:W-:Y:S01]  /*5170*/  SHF.R.U32.HI R9, RZ, R28.reuse, R9 ;  /* 0x0000001cff097219 */ /* 0x080fe20000011609 */
[----:B------:R-:W-:Y:S01]  /*5180*/  IMAD.MOV.U32 R8, RZ, RZ, R20 ;  /* 0x000000ffff087224 */ /* 0x000fe200078e0014 */
[----:B------:R-:W-:Y:S01]  /*5190*/  SHF.L.U32 R26, R13, R28, RZ ;  /* 0x0000001c0d1a7219 */ /* 0x000fe200000006ff */
[----:B------:R-:W2:Y:S01]  /*51a0*/  LDC R32, c[0x0][0x638] ;  /* 0x00018e00ff207b82 */ /* 0x000ea20000000800 */
[----:B------:R-:W-:-:S07]  /*51b0*/  LOP3.LUT R27, RZ, R11, RZ, 0x33, !PT ;  /* 0x0000000bff1b7212 */ /* 0x000fce00078e33ff */
[----:B------:R-:W0:Y:S01]  /*51c0*/  LDC R33, c[0x0][0x610] ;  /* 0x00018400ff217b82 */ /* 0x000e220000000800 */
[----:B----4-:R-:W-:Y:S05]  /*51d0*/  @!P0 BRA `(.L_x_104) ;  /* 0x0000000000288947 */ /* 0x010fea0003800000 */
[----:B------:R-:W4:Y:S02]  /*51e0*/  LDC R13, c[0x0][0x64c] ;  /* 0x00019300ff0d7b82 */ /* 0x000f240000000800 */
[----:B----4-:R-:W-:-:S05]  /*51f0*/  IADD3 R13, P0, R20, R13, RZ ;  /* 0x0000000d140d7210 */ /* 0x010fca0007f1e0ff */
[----:B------:R-:W-:-:S04]  /*5200*/  IMAD.X R17, RZ, RZ, R9, P0 ;  /* 0x000000ffff117224 */ /* 0x000fc800000e0609 */
[----:B------:R-:W-:-:S04]  /*5210*/  IMAD.WIDE.U32 R8, R17, R30, RZ ;  /* 0x0000001e11087225 */ /* 0x000fc800078e00ff */
[----:B---3--:R-:W-:-:S04]  /*5220*/  IMAD.WIDE.U32 R10, P0, R13, R31, R8 ;  /* 0x0000001f0d0a7225 */ /* 0x008fc80007800008 */
[----:B------:R-:W-:-:S04]  /*5230*/  IMAD.WIDE.U32 R8, R13, R30, RZ ;  /* 0x0000001e0d087225 */ /* 0x000fc800078e00ff */
[----:B------:R-:W-:Y:S01]  /*5240*/  IMAD.X R15, RZ, RZ, RZ, P0 ;  /* 0x000000ffff0f7224 */ /* 0x000fe200000e06ff */
[----:B------:R-:W-:Y:S01]  /*5250*/  IADD3 RZ, P0, R9, R10, RZ ;  /* 0x0000000a09ff7210 */ /* 0x000fe20007f1e0ff */
[----:B------:R-:W-:-:S04]  /*5260*/  IMAD.MOV.U32 R14, RZ, RZ, R11 ;  /* 0x000000ffff0e7224 */ /* 0x000fc800078e000b */
[----:B------:R-:W-:-:S08]  /*5270*/  IMAD.WIDE.U32.X R8, R17, R31, R14, P0 ;  /* 0x0000001f11087225 */ /* 0x000fd000000e040e */
.L_x_104:
[----:B-1----:R-:W-:Y:S01]  /*5280*/  SHF.R.U64 R8, R8, R29, R9 ;  /* 0x0000001d08087219 */ /* 0x002fe20000001209 */
[----:B0-----:R-:W-:Y:S01]  /*5290*/  VIADD R13, R22, 0xffffffff ;  /* 0xffffffff160d7836 */ /* 0x001fe20000000000 */
[----:B------:R-:W-:Y:S01]  /*52a0*/  LOP3.LUT R11, R16, R27, RZ, 0xc0, !PT ;  /* 0x0000001b100b7212 */ /* 0x000fe200078ec0ff */
[----:B------:R-:W-:Y:S02]  /*52b0*/  IMAD.MOV R21, RZ, RZ, -R21 ;  /* 0x000000ffff157224 */ /* 0x000fe400078e0a15 */
[----:B------:R-:W-:Y:S02]  /*52c0*/  IMAD.MOV R9, RZ, RZ, -R8 ;  /* 0x000000ffff097224 */ /* 0x000fe400078e0a08 */
[----:B------:R-:W-:Y:S01]  /*52d0*/  IMAD R26, R26, R8, R11 ;  /* 0x000000081a1a7224 */ /* 0x000fe200078e020b */
[----:B------:R-:W-:Y:S01]  /*52e0*/  LOP3.LUT R11, R18, R13, RZ, 0xc0, !PT ;  /* 0x0000000d120b7212 */ /* 0x000fe200078ec0ff */
[----:B---3--:R-:W-:Y:S02]  /*52f0*/  @P4 IMAD R25, R23, R21, R24 ;  /* 0x0000001517194224 */ /* 0x008fe400078e0218 */
[----:B--2---:R-:W-:-:S02]  /*5300*/  IMAD R8, R9, R32, R20 ;  /* 0x0000002009087224 */ /* 0x004fc400078e0214 */
[----:B------:R-:W-:Y:S02]  /*5310*/  IMAD R26, R26, R33, R25 ;  /* 0x000000211a1a7224 */ /* 0x000fe400078e0219 */
[----:B------:R-:W-:Y:S02]  /*5320*/  IMAD R9, R8, R22, R11 ;  /* 0x0000001608097224 */ /* 0x000fe400078e020b */
[----:B------:R-:W-:Y:S02]  /*5330*/  IMAD.MOV.U32 R10, RZ, RZ, 0x1 ;  /* 0x00000001ff0a7424 */ /* 0x000fe400078e00ff */
[----:B------:R-:W-:Y:S01]  /*5340*/  IMAD.MOV.U32 R14, RZ, RZ, R19 ;  /* 0x000000ffff0e7224 */ /* 0x000fe200078e0013 */
[----:B------:R-:W-:Y:S02]  /*5350*/  SEL R72, R9, R26, !P4 ;  /* 0x0000001a09487207 */ /* 0x000fe40006000000 */
[----:B------:R-:W-:Y:S02]  /*5360*/  PRMT R8, R10, 0x7610, R8 ;  /* 0x000076100a087816 */ /* 0x000fe40000000008 */
[----:B------:R-:W-:-:S07]  /*5370*/  SEL R26, R26, R9, !P4 ;  /* 0x000000091a1a7207 */ /* 0x000fce0006000000 */
.L_x_102:
[----:B------:R-:W-:Y:S01]  /*5380*/  UIADD3 UR5, UR9, UR5, URZ ;  /* 0x0000000509057290 */ /* 0x000fe2000fffe03f */
[----:B------:R-:W-:Y:S01]  /*5390*/  LOP3.LUT P0, RZ, R8, 0xff, RZ, 0xc0, !PT ;  /* 0x000000ff08ff7812 */ /* 0x000fe2000780c0ff */
[----:B------:R-:W-:Y:S02]  /*53a0*/  IMAD.MOV.U32 R71, RZ, RZ, R26 ;  /* 0x000000ffff477224 */ /* 0x000fe400078e001a */
[----:B------:R-:W-:Y:S02]  /*53b0*/  USHF.R.U32.HI UR6, URZ, 0x2, UR5 ;  /* 0x000000023f067899 */ /* 0x000fe40008011605 */
[----:B------:R-:W-:Y:S02]  /*53c0*/  UISETP.GT.U32.AND UP1, UPT, UR5, 0x3, UPT ;  /* 0x000000030500788c */ /* 0x000fe4000bf24070 */
[----:B------:R-:W-:Y:S02]  /*53d0*/  ULOP3.LUT UR6, UR6, 0x1, URZ, 0xc0, !UPT ;  /* 0x0000000106067892 */ /* 0x000fe4000f8ec03f */
[----:B------:R-:W-:-:S02]  /*53e0*/  UISETP.LT.U32.AND UP1, UPT, UR9, 0x4, UP1 ;  /* 0x000000040900788c */ /* 0x000fc40008f21070 */
[----:B------:R-:W-:Y:S02]  /*53f0*/  UISETP.NE.U32.AND UP0, UPT, UR6, 0x1, UPT ;  /* 0x000000010600788c */ /* 0x000fe4000bf05070 */
[----:B------:R-:W-:Y:S02]  /*5400*/  USEL UR7, URZ, 0x1, !UP1 ;  /* 0x000000013f077887 */ /* 0x000fe4000c800000 */
[----:B------:R-:W-:Y:S02]  /*5410*/  UISETP.GT.U32.AND UP0, UPT, UR9, 0x3, !UP0 ;  /* 0x000000030900788c */ /* 0x000fe4000c704070 */
[----:B------:R-:W-:Y:S02]  /*5420*/  ULOP3.LUT UR5, UR5, 0x3, URZ, 0xc0, !UPT ;  /* 0x0000000305057892 */ /* 0x000fe4000f8ec03f */
[----:B------:R-:W-:-:S04]  /*5430*/  USEL UR6, URZ, 0x1, !UP0 ;  /* 0x000000013f067887 */ /* 0x000fc8000c000000 */
[----:B------:R-:W-:Y:S01]  /*5440*/  ULOP3.LUT UR4, UR6, UR4, UR7, 0x96, !UPT ;  /* 0x0000000406047292 */ /* 0x000fe2000f8e9607 */
[----:B------:R-:W-:Y:S11]  /*5450*/  @P0 BRA `(.L_x_105) ;  /* 0xffffffbc005c0947 */ /* 0x000ff6000383ffff */
[----:B------:R-:W-:Y:S05]  /*5460*/  EXIT ;  /* 0x000000000000794d */ /* 0x000fea0003800000 */
.L_x_7:
[----:B0-----:R-:W-:Y:S01]  /*5470*/  ULDC.64 UR4, c[0x0][0x650] ;  /* 0x0001940000047ab9 */ /* 0x001fe20000000a00 */
        /* <DEDUP_REMOVED lines=25> */
.L_x_107:
[----:B------:R-:W0:Y:S01]  /*5610*/  LDC.64 R28, c[0x0][0x640] ;  /* 0x00019000ff1c7b82 */ /* 0x000e220000000a00 */
[-CC-:B------:R-:W-:Y:S01]  /*5620*/  SHF.R.U64 R21, R16, R6.reuse, R17.reuse ;  /* 0x0000000610157219 */ /* 0x180fe20000001211 */
[----:B------:R-:W-:Y:S01]  /*5630*/  IMAD.MOV.U32 R31, RZ, RZ, 0x1 ;  /* 0x00000001ff1f7424 */ /* 0x000fe200078e00ff */
[----:B------:R-:W-:Y:S02]  /*5640*/  SHF.R.U32.HI R3, RZ, R6, R17 ;  /* 0x00000006ff037219 */ /* 0x000fe40000011611 */
[----:B------:R-:W-:-:S03]  /*5650*/  IADD3 R15, P0, RZ, -R21, RZ ;  /* 0x80000015ff0f7210 */ /* 0x000fc60007f1e0ff */
[----:B------:R-:W1:Y:S02]  /*5660*/  LDC R14, c[0x0][0x618] ;  /* 0x00018600ff0e7b82 */ /* 0x000e640000000800 */
[----:B------:R-:W-:Y:S02]  /*5670*/  IMAD.X R3, RZ, RZ, ~R3, P0 ;  /* 0x000000ffff037224 */ /* 0x000fe400000e0e03 */
[----:B------:R-:W-:-:S04]  /*5680*/  IMAD.WIDE.U32 R12, R15, R22, R4 ;  /* 0x000000160f0c7225 */ /* 0x000fc800078e0004 */
[----:B------:R-:W2:Y:S01]  /*5690*/  LDC R16, c[0x0][0x608] ;  /* 0x00018200ff107b82 */ /* 0x000ea20000000800 */
[----:B------:R-:W-:-:S04]  /*56a0*/  IMAD R6, R3, R22, RZ ;  /* 0x0000001603067224 */ /* 0x000fc800078e02ff */
[----:B------:R-:W-:-:S03]  /*56b0*/  IMAD R3, R15, R23, R6 ;  /* 0x000000170f037224 */ /* 0x000fc600078e0206 */
[----:B------:R-:W3:Y:S01]  /*56c0*/  LDC R26, c[0x0][0x658] ;  /* 0x00019600ff1a7b82 */ /* 0x000ee20000000800 */
[----:B------:R-:W-:Y:S01]  /*56d0*/  IMAD.IADD R3, R13, 0x1, R3 ;  /* 0x000000010d037824 */ /* 0x000fe200078e0203 */
[----:B0-----:R-:W-:Y:S01]  /*56e0*/  ISETP.NE.U32.AND P0, PT, R28, RZ, PT ;  /* 0x000000ff1c00720c */ /* 0x001fe20003f05070 */
[----:B------:R-:W-:-:S03]  /*56f0*/  IMAD.MOV.U32 R13, RZ, RZ, -0x1 ;  /* 0xffffffffff0d7424 */ /* 0x000fc600078e00ff */
        /* <DEDUP_REMOVED lines=25> */
.L_x_108:
[----:B-1----:R-:W-:Y:S01]  /*5890*/  SHF.R.U64 R6, R12, R25, R13 ;  /* 0x000000190c067219 */ /* 0x002fe2000000120d */
[----:B0-----:R-:W-:Y:S01]  /*58a0*/  VIADD R13, R24, 0xffffffff ;  /* 0xffffffff180d7836 */ /* 0x001fe20000000000 */
[----:B------:R-:W-:Y:S01]  /*58b0*/  SHF.L.U32 R9, R31, R26, RZ ;  /* 0x0000001a1f097219 */ /* 0x000fe200000006ff */
[----:B------:R-:W-:Y:S01]  /*58c0*/  @P4 IMAD R10, R11, R20, R8 ;  /* 0x000000140b0a4224 */ /* 0x000fe200078e0208 */
[----:B------:R-:W-:Y:S01]  /*58d0*/  LOP3.LUT R3, R22, R33, RZ, 0xc0, !PT ;  /* 0x0000002116037212 */ /* 0x000fe200078ec0ff */
[----:B------:R-:W-:Y:S01]  /*58e0*/  IMAD.MOV R12, RZ, RZ, -R6 ;  /* 0x000000ffff0c7224 */ /* 0x000fe200078e0a06 */
[----:B------:R-:W-:Y:S01]  /*58f0*/  LOP3.LUT R18, R18, R13, RZ, 0xc0, !PT ;  /* 0x0000000d12127212 */ /* 0x000fe200078ec0ff */
[----:B------:R-:W-:Y:S02]  /*5900*/  IMAD.MOV.U32 R16, RZ, RZ, R21 ;  /* 0x000000ffff107224 */ /* 0x000fe400078e0015 */
[----:B------:R-:W-:Y:S02]  /*5910*/  IMAD R9, R9, R6, R3 ;  /* 0x0000000609097224 */ /* 0x000fe400078e0203 */
[----:B--2---:R-:W-:-:S02]  /*5920*/  IMAD R3, R12, R27, R23 ;  /* 0x0000001b0c037224 */ /* 0x004fc400078e0217 */
[----:B---3--:R-:W-:Y:S02]  /*5930*/  IMAD R10, R9, R30, R10 ;  /* 0x0000001e090a7224 */ /* 0x008fe400078e020a */
[----:B------:R-:W-:Y:S02]  /*5940*/  IMAD.MOV.U32 R6, RZ, RZ, 0x1 ;  /* 0x00000001ff067424 */ /* 0x000fe400078e00ff */
[----:B------:R-:W-:-:S03]  /*5950*/  IMAD R9, R3, R24, R18 ;  /* 0x0000001803097224 */ /* 0x000fc600078e0212 */
[----:B------:R-:W-:Y:S02]  /*5960*/  PRMT R3, R6, 0x7610, R3 ;  /* 0x0000761006037816 */ /* 0x000fe40000000003 */
[----:B------:R-:W-:Y:S02]  /*5970*/  SEL R6, R9, R10, !P4 ;  /* 0x0000000a09067207 */ /* 0x000fe40006000000 */
[----:B------:R-:W-:-:S07]  /*5980*/  SEL R18, R10, R9, !P4 ;  /* 0x000000090a127207 */ /* 0x000fce0006000000 */
.L_x_106:
[----:B------:R-:W-:-:S08]  /*5990*/  NOP ;  /* 0x0000000000007918 */ /* 0x000fd00000000000 */
[----:B------:R-:W0:-:S00]  /*59a0*/  USETMAXREG.DEALLOC.CTAPOOL 0x28 ;  /* 0x00000028000079c8 */ /* 0x000e0000080e0500 */
[----:B0-----:R-:W-:-:S13]  /*59b0*/  ISETP.NE.AND P0, PT, R7, RZ, PT ;  /* 0x000000ff0700720c */ /* 0x001fda0003f05270 */
[----:B------:R-:W-:Y:S05]  /*59c0*/  @P0 EXIT ;  /* 0x000000000000094d */ /* 0x000fea0003800000 */
[----:B------:R-:W-:Y:S01]  /*59d0*/  LOP3.LUT P0, RZ, R3, 0xff, RZ, 0xc0, !PT ;  /* 0x000000ff03ff7812 */ /* 0x000fe2000780c0ff */
[----:B------:R-:W-:Y:S02]  /*59e0*/  IMAD.MOV.U32 R15, RZ, RZ, 0x1 ;  /* 0x00000001ff0f7424 */ /* 0x000fe400078e00ff */
[----:B------:R-:W-:-:S10]  /*59f0*/  IMAD.MOV.U32 R14, RZ, RZ, RZ ;  /* 0x000000ffff0e7224 */ /* 0x000fd400078e00ff */
[----:B------:R-:W-:Y:S05]  /*5a00*/  @!P0 BRA `(.L_x_109) ;  /* 0x0000000c00408947 */ /* 0x000fea0003800000 */
[----:B------:R-:W0:Y:S01]  /*5a10*/  LDC R3, c[0x0][0x28c] ;  /* 0x0000a300ff037b82 */ /* 0x000e220000000800 */
[----:B------:R-:W1:Y:S01]  /*5a20*/  S2R R10, SR_CgaCtaId ;  /* 0x00000000000a7919 */ /* 0x000e620000008800 */
[----:B------:R-:W-:Y:S01]  /*5a30*/  ULDC UR5, c[0x0][0x658] ;  /* 0x0001960000057ab9 */ /* 0x000fe20000000800 */
[----:B------:R-:W-:Y:S01]  /*5a40*/  UMOV UR7, 0xffffffff ;  /* 0xffffffff00077882 */ /* 0x000fe20000000000 */
[----:B------:R-:W-:Y:S01]  /*5a50*/  ULDC UR6, c[0x0][0xc] ;  /* 0x0000030000067ab9 */ /* 0x000fe20000000800 */
[----:B------:R-:W-:Y:S01]  /*5a60*/  USHF.L.U32 UR8, UR7, UR5, URZ ;  /* 0x0000000507087299 */ /* 0x000fe2000800063f */
[----:B------:R-:W-:Y:S01]  /*5a70*/  BSSY B0, `(.L_x_109) ;  /* 0x00000c9000007945 */ /* 0x000fe20003800000 */
[----:B------:R-:W-:Y:S01]  /*5a80*/  UMOV UR9, 0x1 ;  /* 0x0000000100097882 */ /* 0x000fe20000000000 */
[----:B------:R-:W-:Y:S01]  /*5a90*/  ULDC UR7, c[0x0][0x10] ;  /* 0x0000040000077ab9 */ /* 0x000fe20000000800 */
[----:B------:R-:W-:Y:S01]  /*5aa0*/  USHF.L.U32 UR18, UR9, UR5, URZ ;  /* 0x0000000509127299 */ /* 0x000fe2000800063f */
[----:B------:R-:W-:Y:S01]  /*5ab0*/  IMAD.MOV.U32 R12, RZ, RZ, 0x1 ;  /* 0x00000001ff0c7424 */ /* 0x000fe200078e00ff */
[----:B------:R-:W-:Y:S01]  /*5ac0*/  UIMAD.WIDE.U32 UR6, UR6, UR7, URZ ;  /* 0x00000007060672a5 */ /* 0x000fe2000f8e003f */
[----:B------:R-:W-:Y:S01]  /*5ad0*/  LOP3.LUT R17, R2, 0x2, RZ, 0xfc, !PT ;  /* 0x0000000202117812 */ /* 0x000fe200078efcff */
[----:B------:R-:W-:Y:S01]  /*5ae0*/  ULDC UR5, c[0x0][0x14] ;  /* 0x0000050000057ab9 */ /* 0x000fe20000000800 */
[----:B------:R-:W-:Y:S01]  /*5af0*/  IMAD.MOV.U32 R15, RZ, RZ, 0x1 ;  /* 0x00000001ff0f7424 */ /* 0x000fe200078e00ff */
[----:B------:R-:W-:Y:S01]  /*5b00*/  UIMAD.WIDE.U32 UR20, UR6, UR5, URZ ;  /* 0x00000005061472a5 */ /* 0x000fe2000f8e003f */
[----:B------:R-:W-:Y:S01]  /*5b10*/  IMAD.MOV.U32 R14, RZ, RZ, RZ ;  /* 0x000000ffff0e7224 */ /* 0x000fe200078e00ff */
[----:B------:R-:W-:Y:S01]  /*5b20*/  UIMAD UR13, UR7, UR5, URZ ;  /* 0x00000005070d72a4 */ /* 0x000fe2000f8e023f */
[----:B------:R-:W-:Y:S01]  /*5b30*/  ULDC UR4, c[0x0][0x600] ;  /* 0x0001800000047ab9 */ /* 0x000fe20000000800 */
[----:B------:R-:W-:-:S02]  /*5b40*/  ULOP3.LUT UR17, URZ, UR8, URZ, 0x33, !UPT ;  /* 0x000000083f117292 */ /* 0x000fc4000f8e333f */
[----:B------:R-:W-:Y:S01]  /*5b50*/  UIADD3 UR4, UR4, -0x1, URZ ;  /* 0xffffffff04047890 */ /* 0x000fe2000fffe03f */
[----:B0-----:R-:W-:Y:S01]  /*5b60*/  VIADD R3, R3, 0x1f ;  /* 0x0000001f03037836 */ /* 0x001fe20000000000 */
[----:B------:R-:W-:Y:S01]  /*5b70*/  UIADD3 UR13, UR21, UR13, URZ ;  /* 0x0000000d150d7290 */ /* 0x000fe2000fffe03f */
[----:B------:R-:W-:-:S03]  /*5b80*/  ULDC.64 UR22, c[0x0][0x198] ;  /* 0x0000660000167ab9 */ /* 0x000fc60000000a00 */
[----:B------:R-:W-:-:S04]  /*5b90*/  SHF.R.S32.HI R8, RZ, 0x1f, R3 ;  /* 0x0000001fff087819 */ /* 0x000fc80000011403 */
[----:B------:R-:W-:Y:S01]  /*5ba0*/  LEA.HI R8, R8, R3, RZ, 0x5 ;  /* 0x0000000308087211 */ /* 0x000fe200078f28ff */
[C---:B-1----:R-:W-:Y:S02]  /*5bb0*/  IMAD.SHL.U32 R11, R10.reuse, 0x20, RZ ;  /* 0x000000200a0b7824 */ /* 0x042fe400078e00ff */
[----:B------:R-:W-:Y:S01]  /*5bc0*/  IMAD.SHL.U32 R10, R10, 0x400, RZ ;  /* 0x000004000a0a7824 */ /* 0x000fe200078e00ff */
[----:B------:R-:W-:Y:S02]  /*5bd0*/  SHF.R.S32.HI R13, RZ, 0x5, R8 ;  /* 0x00000005ff0d7819 */ /* 0x000fe40000011408 */
[----:B------:R-:W-:Y:S02]  /*5be0*/  LOP3.LUT R11, R11, 0x20, RZ, 0xc0, !PT ;  /* 0x000000200b0b7812 */ /* 0x000fe400078ec0ff */
[----:B------:R-:W-:Y:S01]  /*5bf0*/  LOP3.LUT R10, R10, 0x400, RZ, 0xc0, !PT ;  /* 0x000004000a0a7812 */ /* 0x000fe200078ec0ff */
[----:B------:R-:W-:-:S07]  /*5c00*/  VIADD R3, R13, 0x1 ;  /* 0x000000010d037836 */ /* 0x000fce0000000000 */
.L_x_120:
[----:B------:R-:W-:-:S03]  /*5c10*/  UMOV UR5, 0xffffffff ;  /* 0xffffffff00057882 */ /* 0x000fc60000000000 */
[----:B------:R-:W-:Y:S05]  /*5c20*/  BRA.DIV UR5, `(.L_x_110) ;  /* 0x0000000e05a87947 */ /* 0x000fea000b800000 */
[----:B------:R-:W-:-:S13]  /*5c30*/  ELECT P0, URZ, PT ;  /* 0x00000000003f782f */ /* 0x000fda0003800000 */
.L_x_131:
[----:B------:R-:W0:Y:S01]  /*5c40*/  LDC R7, c[0x0][0x28c] ;  /* 0x0000a300ff077b82 */ /* 0x000e220000000800 */
[----:B------:R-:W-:Y:S01]  /*5c50*/  BSSY B1, `(.L_x_111) ;  /* 0x0000038000017945 */ /* 0x000fe20003800000 */
[----:B0-----:R-:W-:-:S13]  /*5c60*/  ISETP.LT.OR P0, PT, R7, 0x1, !P0 ;  /* 0x000000010700780c */ /* 0x001fda0004701670 */
[----:B------:R-:W-:Y:S05]  /*5c70*/  @P0 BRA `(.L_x_112) ;  /* 0x0000000000d40947 */ /* 0x000fea0003800000 */
[----:B------:R-:W-:Y:S02]  /*5c80*/  IMAD R19, R6, 0x40, R11 ;  /* 0x0000004006137824 */ /* 0x000fe400078e020b */
[----:B------:R-:W-:Y:S02]  /*5c90*/  IMAD.SHL.U32 R20, R18, 0x80, RZ ;  /* 0x0000008012147824 */ /* 0x000fe400078e00ff */
[----:B------:R-:W-:Y:S02]  /*5ca0*/  IMAD.MOV.U32 R23, RZ, RZ, RZ ;  /* 0x000000ffff177224 */ /* 0x000fe400078e00ff */
[----:B------:R-:W-:Y:S02]  /*5cb0*/  IMAD.MOV.U32 R6, RZ, RZ, R3 ;  /* 0x000000ffff067224 */ /* 0x000fe400078e0003 */
[----:B------:R-:W-:Y:S02]  /*5cc0*/  IMAD.MOV.U32 R7, RZ, RZ, R15 ;  /* 0x000000ffff077224 */ /* 0x000fe400078e000f */
[----:B------:R-:W-:-:S07]  /*5cd0*/  IMAD.MOV.U32 R9, RZ, RZ, R14 ;  /* 0x000000ffff097224 */ /* 0x000fce00078e000e */
.L_x_115:
[----:B------:R-:W0:Y:S01]  /*5ce0*/  S2R R21, SR_CgaCtaId ;  /* 0x0000000000157919 */ /* 0x000e220000008800 */
[----:B------:R-:W-:Y:S02]  /*5cf0*/  MOV R8, 0x400 ;  /* 0x0000040000087802 */ /* 0x000fe40000000f00 */
[----:B------:R-:W-:-:S13]  /*5d00*/  LOP3.LUT P1, RZ, R0, 0x7f, RZ, 0xc0, !PT ;  /* 0x0000007f00ff7812 */ /* 0x000fda000782c0ff */
[----:B------:R-:W1:Y:S01]  /*5d10*/  @!P1 LDC R18, c[0x0][0x500] ;  /* 0x00014000ff129b82 */ /* 0x000e620000000800 */
[----:B0-----:R-:W-:Y:S02]  /*5d20*/  LEA R22, R21, R8, 0x18 ;  /* 0x0000000815167211 */ /* 0x001fe400078ec0ff */
[----:B------:R-:W-:-:S03]  /*5d30*/  SHF.L.U32 R8, R7, 0x1f, RZ ;  /* 0x0000001f07087819 */ /* 0x000fc600000006ff */
[----:B------:R-:W-:-:S04]  /*5d40*/  IMAD R21, R9, 0x8, R22 ;  /* 0x0000000809157824 */ /* 0x000fc800078e0216 */
[----:B------:R-:W0:Y:S02]  /*5d50*/  SYNCS.PHASECHK.TRANS64.TRYWAIT P0, [R21+URZ+0x20], R8 ;  /* 0x00002008150075a7 */ /* 0x000e24000800017f */
[----:B01----:R-:W-:Y:S05]  /*5d60*/  @!P0 BRA `(.L_x_113) ;  /* 0x0000000c00788947 */ /* 0x003fea0003800000 */
.L_x_132:
[----:B0-----:R-:W-:Y:S01]  /*5d70*/  PRMT R8, R17, 0x9910, RZ ;  /* 0x0000991011087816 */ /* 0x001fe200000000ff */
[----:B------:R0:W-:Y:S03]  /*5d80*/  @!P1 SYNCS.ARRIVE.TRANS64 RZ, [R21+URZ], R18 ;  /* 0x0000001215ff99a7 */ /* 0x0001e6000800003f */
[----:B------:R-:W-:-:S13]  /*5d90*/  ISETP.NE.AND P0, PT, R8, 0x2, PT ;  /* 0x000000020800780c */ /* 0x000fda0003f05270 */
[----:B0-----:R-:W-:Y:S05]  /*5da0*/  @P0 BRA `(.L_x_114) ;  /* 0x0000000000040947 */ /* 0x001fea0003800000 */
[----:B------:R-:W-:Y:S01]  /*5db0*/  BPT.TRAP 0x1 ;  /* 0x000000040000795c */ /* 0x000fe20000300000 */
.L_x_114:
[----:B------:R-:W-:Y:S01]  /*5dc0*/  R2UR UR16, R22 ;  /* 0x00000000161072ca */ /* 0x000fe200000e0000 */
[----:B------:R-:W-:Y:S01]  /*5dd0*/  IMAD R22, R9, 0x1000, R22 ;  /* 0x0000100009167824 */ /* 0x000fe200078e0216 */
[----:B------:R-:W-:Y:S01]  /*5de0*/  R2UR UR9, R21 ;  /* 0x00000000150972ca */ /* 0x000fe200000e0000 */
[C---:B------:R-:W-:Y:S01]  /*5df0*/  IMAD R8, R9.reuse, 0x800, R10 ;  /* 0x0000080009087824 */ /* 0x040fe200078e020a */
[----:B------:R-:W-:Y:S01]  /*5e00*/  UIADD3 UR6, UP0, UR22, 0xf0, URZ ;  /* 0x000000f016067890 */ /* 0x000fe2000ff1e03f */
[----:B------:R-:W-:Y:S01]  /*5e10*/  VIADD R6, R6, 0xffffffff ;  /* 0xffffffff06067836 */ /* 0x000fe20000000000 */
[----:B------:R-:W-:Y:S01]  /*5e20*/  R2UR UR5, R22 ;  /* 0x00000000160572ca */ /* 0x000fe200000e0000 */
[----:B------:R-:W-:Y:S01]  /*5e30*/  UIADD3 UR24, UP1, UR22, 0x1f0, URZ ;  /* 0x000001f016187890 */ /* 0x000fe2000ff3e03f */
[----:B------:R-:W-:Y:S01]  /*5e40*/  R2UR UR8, R8 ;  /* 0x00000000080872ca */ /* 0x000fe200000e0000 */
[----:B------:R-:W-:Y:S01]  /*5e50*/  UIADD3.X UR7, URZ, UR23, URZ, UP0, !UPT ;  /* 0x000000173f077290 */ /* 0x000fe200087fe43f */
[----:B------:R-:W-:Y:S01]  /*5e60*/  R2UR UR11, R20 ;  /* 0x00000000140b72ca */ /* 0x000fe200000e0000 */
[----:B------:R-:W-:Y:S01]  /*5e70*/  VIADD R9, R9, 0x1 ;  /* 0x0000000109097836 */ /* 0x000fe20000000000 */
[----:B------:R-:W-:Y:S01]  /*5e80*/  R2UR UR10, R23 ;  /* 0x00000000170a72ca */ /* 0x000fe200000e0000 */
[----:B------:R-:W-:Y:S01]  /*5e90*/  UIADD3.X UR25, URZ, UR23, URZ, UP1, !UPT ;  /* 0x000000173f197290 */ /* 0x000fe20008ffe43f */
[----:B------:R-:W-:Y:S01]  /*5ea0*/  R2UR UR12, R16 ;  /* 0x00000000100c72ca */ /* 0x000fe200000e0000 */
[----:B------:R-:W-:Y:S01]  /*5eb0*/  UMOV UR14, 0x0 ;  /* 0x00000000000e7882 */ /* 0x000fe20000000000 */
[----:B------:R-:W-:Y:S01]  /*5ec0*/  R2UR UR19, R19 ;  /* 0x00000000131372ca */ /* 0x000fe200000e0000 */
[----:B------:R-:W-:Y:S01]  /*5ed0*/  UMOV UR15, 0x10000000 ;  /* 0x10000000000f7882 */ /* 0x000fe20000000000 */
[----:B------:R-:W-:Y:S01]  /*5ee0*/  ISETP.GT.AND P1, PT, R6, 0x1, PT ;  /* 0x000000010600780c */ /* 0x000fe20003f24270 */
[----:B------:R-:W-:Y:S01]  /*5ef0*/  UIADD3 UR5, UR5, 0x100, URZ ;  /* 0x0000010005057890 */ /* 0x000fe2000fffe03f */
[----:B------:R-:W-:Y:S01]  /*5f00*/  ISETP.NE.AND P0, PT, R9, 0x4, PT ;  /* 0x000000040900780c */ /* 0x000fe20003f05270 */
[----:B------:R-:W-:Y:S01]  /*5f10*/  UIADD3 UR16, UR16, 0x4100, UR8 ;  /* 0x0000410010107890 */ /* 0x000fe2000fffe008 */
[----:B------:R-:W-:Y:S01]  /*5f20*/  VIADD R23, R23, 0x20 ;  /* 0x0000002017177836 */ /* 0x000fe20000000000 */
[----:B------:R-:W-:Y:S01]  /*5f30*/  UMOV UR26, 0x30000 ;  /* 0x00030000001a7882 */ /* 0x000fe20000000000 */
[----:B------:R-:W-:-:S02]  /*5f40*/  SEL R8, RZ, 0x1, P0 ;  /* 0x00000001ff087807 */ /* 0x000fc40000000000 */
[----:B------:R-:W-:Y:S01]  /*5f50*/  UMOV UR8, UR5 ;  /* 0x0000000500087c82 */ /* 0x000fe20008000000 */
[----:B------:R-:W-:Y:S01]  /*5f60*/  SEL R9, R9, RZ, P0 ;  /* 0x000000ff09097207 */ /* 0x000fe20000000000 */
[----:B------:R0:W-:Y:S01]  /*5f70*/  UTMALDG.3D [UR8], [UR6], desc[UR14] ;  /* 0x00000e08060075b4 */ /* 0x0001e20008011000 */
[----:B------:R-:W-:Y:S01]  /*5f80*/  LOP3.LUT R7, R7, R8, RZ, 0x3c, !PT ;  /* 0x0000000807077212 */ /* 0x000fe200078e3cff */
[----:B0-----:R-:W-:Y:S01]  /*5f90*/  UMOV UR11, UR19 ;  /* 0x00000013000b7c82 */ /* 0x001fe20008000000 */
[----:B------:R-:W-:Y:S02]  /*5fa0*/  UMOV UR8, UR16 ;  /* 0x0000001000087c82 */ /* 0x000fe40008000000 */
[----:B------:R0:W-:Y:S02]  /*5fb0*/  UTMALDG.3D.MULTICAST [UR8], [UR24], UR26, desc[UR14] ;  /* 0x00000e08180073b4 */ /* 0x0001e4000801181a */
[----:B0-----:R-:W-:Y:S05]  /*5fc0*/  @P1 BRA `(.L_x_115) ;  /* 0xfffffffc00441947 */ /* 0x001fea000383ffff */
.L_x_112:
[----:B------:R-:W-:Y:S05]  /*5fd0*/  BSYNC B1 ;  /* 0x0000000000017941 */ /* 0x000fea0003800000 */
.L_x_111:
[----:B------:R-:W-:Y:S01]  /*5fe0*/  LOP3.LUT P1, RZ, R12, 0xff, RZ, 0xc0, !PT ;  /* 0x000000ff0cff7812 */ /* 0x000fe2000782c0ff */
[----:B------:R-:W-:Y:S01]  /*5ff0*/  IMAD.IADD R14, R13, 0x1, R14 ;  /* 0x000000010d0e7824 */ /* 0x000fe200078e020e */
[----:B------:R-:W-:Y:S01]  /*6000*/  IADD3 R4, P2, R4, UR20, RZ ;  /* 0x0000001404047c10 */ /* 0x000fe2000ff5e0ff */
[----:B------:R-:W-:Y:S01]  /*6010*/  ULDC.64 UR6, c[0x0][0x650] ;  /* 0x0001940000067ab9 */ /* 0x000fe20000000a00 */
[----:B------:R-:W-:Y:S01]  /*6020*/  BSSY B1, `(.L_x_116) ;  /* 0x000006b000017945 */ /* 0x000fe20003800000 */
[----:B------:R-:W-:Y:S01]  /*6030*/  IMAD.MOV.U32 R18, RZ, RZ, -0x1 ;  /* 0xffffffffff127424 */ /* 0x000fe200078e00ff */
[----:B------:R-:W-:Y:S01]  /*6040*/  SHF.R.U32.HI R6, RZ, 0x2, R14 ;  /* 0x00000002ff067819 */ /* 0x000fe2000001160e */
[----:B------:R-:W-:Y:S01]  /*6050*/  IMAD.MOV.U32 R16, RZ, RZ, -0x1 ;  /* 0xffffffffff107424 */ /* 0x000fe200078e00ff */
[----:B------:R-:W-:Y:S02]  /*6060*/  ISETP.GT.U32.AND P0, PT, R14, 0x3, PT ;  /* 0x000000030e00780c */ /* 0x000fe40003f04070 */
[----:B------:R-:W-:-:S02]  /*6070*/  LOP3.LUT R6, R6, 0x1, RZ, 0xc0, !PT ;  /* 0x0000000106067812 */ /* 0x000fc400078ec0ff */
[----:B------:R-:W-:Y:S01]  /*6080*/  ISETP.LT.U32.AND P0, PT, R13, 0x4, P0 ;  /* 0x000000040d00780c */ /* 0x000fe20000701070 */
[----:B------:R-:W0:Y:S01]  /*6090*/  @P1 S2R R8, SR_CgaCtaId ;  /* 0x0000000000081919 */ /* 0x000e220000008800 */
[----:B------:R-:W-:Y:S02]  /*60a0*/  @P1 MOV R7, 0x400 ;  /* 0x0000040000071802 */ /* 0x000fe40000000f00 */
[----:B------:R-:W-:Y:S02]  /*60b0*/  IADD3.X R5, R5, UR13, RZ, P2, !PT ;  /* 0x0000000d05057c10 */ /* 0x000fe400097fe4ff */
[----:B------:R-:W-:Y:S02]  /*60c0*/  ISETP.GE.U32.AND P2, PT, R4, UR6, PT ;  /* 0x0000000604007c0c */ /* 0x000fe4000bf46070 */
[----:B------:R-:W-:Y:S02]  /*60d0*/  LOP3.LUT R14, R14, 0x3, RZ, 0xc0, !PT ;  /* 0x000000030e0e7812 */ /* 0x000fe400078ec0ff */
[----:B------:R-:W-:-:S02]  /*60e0*/  PRMT R12, RZ, 0x7610, R12 ;  /* 0x00007610ff0c7816 */ /* 0x000fc4000000000c */
[----:B0-----:R-:W-:-:S04]  /*60f0*/  @P1 LEA R7, R8, R7, 0x18 ;  /* 0x0000000708071211 */ /* 0x001fc800078ec0ff */
[----:B------:R0:W-:Y:S01]  /*6100*/  @P1 SYNCS.ARRIVE.TRANS64.A1T0 RZ, [R7+URZ+0x58], RZ ;  /* 0x000058ff07ff19a7 */ /* 0x0001e2000810003f */
[----:B------:R-:W-:Y:S02]  /*6110*/  ISETP.NE.U32.AND P1, PT, R6, 0x1, PT ;  /* 0x000000010600780c */ /* 0x000fe40003f25070 */
[----:B------:R-:W-:Y:S02]  /*6120*/  SEL R6, RZ, 0x1, !P0 ;  /* 0x00000001ff067807 */ /* 0x000fe40004000000 */
[----:B------:R-:W-:Y:S02]  /*6130*/  ISETP.GE.U32.AND.EX P0, PT, R5, UR7, PT, P2 ;  /* 0x0000000705007c0c */ /* 0x000fe4000bf06120 */
[----:B------:R-:W-:-:S04]  /*6140*/  ISETP.GT.U32.AND P1, PT, R13, 0x3, !P1 ;  /* 0x000000030d00780c */ /* 0x000fc80004f24070 */
[----:B0-----:R-:W-:-:S04]  /*6150*/  SEL R7, RZ, 0x1, !P1 ;  /* 0x00000001ff077807 */ /* 0x001fc80004800000 */
[----:B------:R-:W-:Y:S01]  /*6160*/  LOP3.LUT R15, R7, R15, R6, 0x96, !PT ;  /* 0x0000000f070f7212 */ /* 0x000fe200078e9606 */
[----:B------:R-:W-:Y:S01]  /*6170*/  IMAD.MOV.U32 R6, RZ, RZ, -0x1 ;  /* 0xffffffffff067424 */ /* 0x000fe200078e00ff */
[----:B------:R-:W-:Y:S01]  /*6180*/  PRMT R7, RZ, 0x7610, R7 ;  /* 0x00007610ff077816 */ /* 0x000fe20000000007 */
[----:B------:R-:W-:Y:S06]  /*6190*/  @P0 BRA `(.L_x_117) ;  /* 0x00000004004c0947 */ /* 0x000fec0003800000 */
[----:B------:R-:W0:Y:S01]  /*61a0*/  S2R R18, SR_CTAID.X ;  /* 0x0000000000127919 */ /* 0x000e220000002500 */
[----:B------:R-:W-:Y:S01]  /*61b0*/  ULDC.64 UR6, c[0x0][0x628] ;  /* 0x00018a0000067ab9 */ /* 0x000fe20000000a00 */
[----:B------:R-:W-:Y:S01]  /*61c0*/  ULDC UR8, c[0x0][0x630] ;  /* 0x00018c0000087ab9 */ /* 0x000fe20000000800 */
[----:B------:R-:W-:Y:S01]  /*61d0*/  ISETP.NE.U32.AND P0, PT, RZ, UR6, PT ;  /* 0x00000006ff007c0c */ /* 0x000fe2000bf05070 */
[----:B------:R-:W1:Y:S01]  /*61e0*/  S2R R19, SR_CTAID.Y ;  /* 0x0000000000137919 */ /* 0x000e620000002600 */
[----:B------:R-:W-:Y:S01]  /*61f0*/  ULDC UR9, c[0x0][0x150] ;  /* 0x0000540000097ab9 */ /* 0x000fe20000000800 */
[----:B------:R-:W-:Y:S01]  /*6200*/  IMAD.MOV.U32 R6, RZ, RZ, R4 ;  /* 0x000000ffff067224 */ /* 0x000fe200078e0004 */
[----:B------:R-:W-:Y:S01]  /*6210*/  ISETP.NE.AND.EX P0, PT, RZ, UR7, PT, P0 ;  /* 0x00000007ff007c0c */ /* 0x000fe2000bf05300 */
[----:B------:R-:W-:Y:S01]  /*6220*/  IMAD.MOV.U32 R7, RZ, RZ, R5 ;  /* 0x000000ffff077224 */ /* 0x000fe200078e0005 */
[----:B0-----:R-:W-:-:S11]  /*6230*/  I2FP.F32.U32 R20, R18 ;  /* 0x0000001200147245 */ /* 0x001fd60000201000 */
[----:B------:R-:W-:Y:S05]  /*6240*/  @!P0 BRA `(.L_x_118) ;  /* 0x0000000000288947 */ /* 0x000fea0003800000 */
[----:B------:R-:W-:Y:S02]  /*6250*/  ULDC UR5, c[0x0][0x634] ;  /* 0x00018d0000057ab9 */ /* 0x000fe40000000800 */
[----:B------:R-:W-:-:S05]  /*6260*/  IADD3 R7, P0, R4, UR5, RZ ;  /* 0x0000000504077c10 */ /* 0x000fca000ff1e0ff */
[----:B------:R-:W-:-:S04]  /*6270*/  IMAD.X R21, RZ, RZ, R5, P0 ;  /* 0x000000ffff157224 */ /* 0x000fc800000e0605 */
[----:B------:R-:W-:-:S04]  /*6280*/  IMAD.WIDE.U32 R8, R21, UR6, RZ ;  /* 0x0000000615087c25 */ /* 0x000fc8000f8e00ff */
[----:B------:R-:W-:-:S04]  /*6290*/  IMAD.WIDE.U32 R8, P0, R7, UR7, R8 ;  /* 0x0000000707087c25 */ /* 0x000fc8000f800008 */
[----:B------:R-:W-:-:S04]  /*62a0*/  IMAD.WIDE.U32 R6, R7, UR6, RZ ;  /* 0x0000000607067c25 */ /* 0x000fc8000f8e00ff */
[----:B------:R-:W-:Y:S01]  /*62b0*/  IMAD.MOV.U32 R6, RZ, RZ, R9 ;  /* 0x000000ffff067224 */ /* 0x000fe200078e0009 */
[----:B------:R-:W-:Y:S01]  /*62c0*/  IADD3 RZ, P1, R7, R8, RZ ;  /* 0x0000000807ff7210 */ /* 0x000fe20007f3e0ff */
[----:B------:R-:W-:-:S04]  /*62d0*/  IMAD.X R7, RZ, RZ, RZ, P0 ;  /* 0x000000ffff077224 */ /* 0x000fc800000e06ff */
[----:B------:R-:W-:-:S08]  /*62e0*/  IMAD.WIDE.U32.X R6, R21, UR7, R6, P1 ;  /* 0x0000000715067c25 */ /* 0x000fd000088e0406 */
.L_x_118:
[--C-:B------:R-:W-:Y:S01]  /*62f0*/  SHF.R.U64 R16, R6, UR8, R7.reuse ;  /* 0x0000000806107c19 */ /* 0x100fe20008001207 */
[----:B------:R-:W-:Y:S01]  /*6300*/  FMUL R20, R20, UR9 ;  /* 0x0000000914147c20 */ /* 0x000fe20008400000 */
[----:B------:R-:W0:Y:S01]  /*6310*/  LDC R21, c[0x0][0x144] ;  /* 0x00005100ff157b82 */ /* 0x000e220000000800 */
[----:B-1----:R-:W-:Y:S01]  /*6320*/  I2FP.F32.U32 R8, R19 ;  /* 0x0000001300087245 */ /* 0x002fe20000201000 */
[----:B------:R-:W-:Y:S01]  /*6330*/  ULDC UR5, c[0x0][0x154] ;  /* 0x0000550000057ab9 */ /* 0x000fe20000000800 */
[----:B------:R-:W-:Y:S01]  /*6340*/  SHF.R.U32.HI R6, RZ, UR8, R7 ;  /* 0x00000008ff067c19 */ /* 0x000fe20008011607 */
[----:B------:R-:W-:Y:S01]  /*6350*/  ULDC.64 UR6, c[0x0][0x620] ;  /* 0x0001880000067ab9 */ /* 0x000fe20000000a00 */
[----:B------:R-:W-:Y:S01]  /*6360*/  IADD3 R7, P0, RZ, -R16, RZ ;  /* 0x80000010ff077210 */ /* 0x000fe20007f1e0ff */
[----:B------:R-:W1:Y:S01]  /*6370*/  F2I.U32.TRUNC.NTZ R20, R20 ;  /* 0x0000001400147305 */ /* 0x000e62000020f000 */
[----:B------:R-:W-:Y:S01]  /*6380*/  FMUL R8, R8, UR5 ;  /* 0x0000000508087c20 */ /* 0x000fe20008400000 */
[----:B------:R-:W2:Y:S01]  /*6390*/  LDC R22, c[0x0][0x148] ;  /* 0x00005200ff167b82 */ /* 0x000ea20000000800 */
[----:B------:R-:W-:Y:S01]  /*63a0*/  ULDC UR5, c[0x0][0x618] ;  /* 0x0001860000057ab9 */ /* 0x000fe20000000800 */
[----:B------:R-:W-:-:S04]  /*63b0*/  IMAD.X R6, RZ, RZ, ~R6, P0 ;  /* 0x000000ffff067224 */ /* 0x000fc800000e0e06 */
[----:B------:R-:W-:Y:S01]  /*63c0*/  IMAD R6, R6, UR6, RZ ;  /* 0x0000000606067c24 */ /* 0x000fe2000f8e02ff */
[----:B------:R-:W3:Y:S03]  /*63d0*/  F2I.U32.TRUNC.NTZ R8, R8 ;  /* 0x0000000800087305 */ /* 0x000ee6000020f000 */
[C---:B------:R-:W-:Y:S02]  /*63e0*/  IMAD R9, R7.reuse, UR7, R6 ;  /* 0x0000000707097c24 */ /* 0x040fe4000f8e0206 */
[----:B------:R-:W-:Y:S01]  /*63f0*/  IMAD.WIDE.U32 R6, R7, UR6, R4 ;  /* 0x0000000607067c25 */ /* 0x000fe2000f8e0004 */
[----:B------:R-:W-:Y:S02]  /*6400*/  ULDC.64 UR6, c[0x0][0x640] ;  /* 0x0001900000067ab9 */ /* 0x000fe40000000a00 */
[----:B------:R-:W-:Y:S01]  /*6410*/  ISETP.NE.U32.AND P0, PT, RZ, UR6, PT ;  /* 0x00000006ff007c0c */ /* 0x000fe2000bf05070 */
[----:B-1----:R-:W-:-:S02]  /*6420*/  IMAD.MOV R20, RZ, RZ, -R20 ;  /* 0x000000ffff147224 */ /* 0x002fc400078e0a14 */
[----:B------:R-:W-:Y:S01]  /*6430*/  IMAD.IADD R7, R7, 0x1, R9 ;  /* 0x0000000107077824 */ /* 0x000fe200078e0209 */
[----:B------:R-:W-:Y:S01]  /*6440*/  ISETP.NE.AND.EX P0, PT, RZ, UR7, PT, P0 ;  /* 0x00000007ff007c0c */ /* 0x000fe2000bf05300 */
[----:B0-----:R-:W-:-:S03]  /*6450*/  IMAD R18, R21, R20, R18 ;  /* 0x0000001415127224 */ /* 0x001fc600078e0212 */
[--C-:B------:R-:W-:Y:S01]  /*6460*/  SHF.R.U64 R20, R6, UR5, R7.reuse ;  /* 0x0000000506147c19 */ /* 0x100fe20008001207 */
[----:B---3--:R-:W-:Y:S01]  /*6470*/  IMAD.MOV R6, RZ, RZ, -R8 ;  /* 0x000000ffff067224 */ /* 0x008fe200078e0a08 */
[----:B------:R-:W-:Y:S01]  /*6480*/  SHF.R.U32.HI R7, RZ, UR5, R7 ;  /* 0x00000005ff077c19 */ /* 0x000fe20008011607 */
[----:B------:R-:W-:Y:S02]  /*6490*/  ULDC UR5, c[0x0][0x608] ;  /* 0x0001820000057ab9 */ /* 0x000fe40000000800 */
[----:B--2---:R-:W-:Y:S01]  /*64a0*/  @P4 IMAD R18, R22, R6, R19 ;  /* 0x0000000616124224 */ /* 0x004fe200078e0213 */
[--C-:B------:R-:W-:Y:S02]  /*64b0*/  SHF.R.U64 R22, R20, UR5, R7.reuse ;  /* 0x0000000514167c19 */ /* 0x100fe40008001207 */
[----:B------:R-:W-:Y:S01]  /*64c0*/  SHF.R.U32.HI R7, RZ, UR5, R7 ;  /* 0x00000005ff077c19 */ /* 0x000fe20008011607 */
[----:B------:R-:W-:-:S03]  /*64d0*/  ULDC UR5, c[0x0][0x658] ;  /* 0x0001960000057ab9 */ /* 0x000fc60000000800 */
[--C-:B------:R-:W-:Y:S02]  /*64e0*/  SHF.R.U64 R19, R22, UR5, R7.reuse ;  /* 0x0000000516137c19 */ /* 0x100fe40008001207 */
[----:B------:R-:W-:-:S03]  /*64f0*/  SHF.R.U32.HI R21, RZ, UR5, R7 ;  /* 0x00000005ff157c19 */ /* 0x000fc60008011607 */
[----:B------:R-:W-:Y:S02]  /*6500*/  IMAD.MOV.U32 R8, RZ, RZ, R19 ;  /* 0x000000ffff087224 */ /* 0x000fe400078e0013 */
[----:B------:R-:W-:Y:S01]  /*6510*/  IMAD.MOV.U32 R7, RZ, RZ, R21 ;  /* 0x000000ffff077224 */ /* 0x000fe200078e0015 */
[----:B------:R-:W-:Y:S06]  /*6520*/  @!P0 BRA `(.L_x_119) ;  /* 0x00000000002c8947 */ /* 0x000fec0003800000 */
        /* <DEDUP_REMOVED lines=9> */
[----:B------:R-:W-:-:S04]  /*65c0*/  IMAD.WIDE.U32.X R6, R21, UR7, R6, P1 ;  /* 0x0000000715067c25 */ /* 0x000fc800088e0406 */
[----:B------:R-:W-:-:S07]  /*65d0*/  IMAD.MOV.U32 R8, RZ, RZ, R6 ;  /* 0x000000ffff087224 */ /* 0x000fce00078e0006 */
.L_x_119:
[----:B------:R-:W-:Y:S01]  /*65e0*/  ULDC UR5, c[0x0][0x648] ;  /* 0x0001920000057ab9 */ /* 0x000fe20000000800 */
[----:B------:R-:W-:Y:S01]  /*65f0*/  LOP3.LUT R6, R22, UR17, RZ, 0xc0, !PT ;  /* 0x0000001116067c12 */ /* 0x000fe2000f8ec0ff */
[----:B------:R-:W-:Y:S01]  /*6600*/  ULDC UR6, c[0x0][0x610] ;  /* 0x0001840000067ab9 */ /* 0x000fe20000000800 */
[----:B------:R-:W-:Y:S01]  /*6610*/  SHF.R.U64 R7, R8, UR5, R7 ;  /* 0x0000000508077c19 */ /* 0x000fe20008001207 */
[----:B------:R-:W-:Y:S01]  /*6620*/  ULDC UR5, c[0x0][0x638] ;  /* 0x00018e0000057ab9 */ /* 0x000fe20000000800 */
[----:B------:R-:W-:-:S03]  /*6630*/  LOP3.LUT R20, R20, UR4, RZ, 0xc0, !PT ;  /* 0x0000000414147c12 */ /* 0x000fc6000f8ec0ff */
[----:B------:R-:W-:Y:S02]  /*6640*/  IMAD.MOV R8, RZ, RZ, -R7 ;  /* 0x000000ffff087224 */ /* 0x000fe400078e0a07 */
[----:B------:R-:W-:Y:S02]  /*6650*/  IMAD R7, R7, UR18, R6 ;  /* 0x0000001207077c24 */ /* 0x000fe4000f8e0206 */
[----:B------:R-:W-:Y:S01]  /*6660*/  IMAD R19, R8, UR5, R19 ;  /* 0x0000000508137c24 */ /* 0x000fe2000f8e0213 */
[----:B------:R-:W-:Y:S01]  /*6670*/  ULDC UR5, c[0x0][0x600] ;  /* 0x0001800000057ab9 */ /* 0x000fe20000000800 */
[----:B------:R-:W-:Y:S02]  /*6680*/  IMAD R18, R7, UR6, R18 ;  /* 0x0000000607127c24 */ /* 0x000fe4000f8e0212 */
[----:B------:R-:W-:Y:S02]  /*6690*/  IMAD R19, R19, UR5, R20 ;  /* 0x0000000513137c24 */ /* 0x000fe4000f8e0214 */
[----:B------:R-:W-:-:S03]  /*66a0*/  IMAD.MOV.U32 R7, RZ, RZ, 0x1 ;  /* 0x00000001ff077424 */ /* 0x000fc600078e00ff */
[----:B------:R-:W-:Y:S02]  /*66b0*/  SEL R6, R19, R18, !P4 ;  /* 0x0000001213067207 */ /* 0x000fe40006000000 */
[----:B------:R-:W-:-:S07]  /*66c0*/  SEL R18, R18, R19, !P4 ;  /* 0x0000001312127207 */ /* 0x000fce0006000000 */
.L_x_117:
[----:B------:R-:W-:Y:S05]  /*66d0*/  BSYNC B1 ;  /* 0x0000000000017941 */ /* 0x000fea0003800000 */
.L_x_116:
[----:B------:R-:W-:-:S13]  /*66e0*/  LOP3.LUT P0, RZ, R7, 0xff, RZ, 0xc0, !PT ;  /* 0x000000ff07ff7812 */ /* 0x000fda000780c0ff */
[----:B------:R-:W-:Y:S05]  /*66f0*/  @P0 BRA `(.L_x_120) ;  /* 0xfffffff400440947 */ /* 0x000fea000383ffff */
[----:B------:R-:W-:Y:S05]  /*6700*/  BSYNC B0 ;  /* 0x0000000000007941 */ /* 0x000fea0003800000 */
.L_x_109:
[----:B------:R-:W-:-:S03]  /*6710*/  UMOV UR5, 0xffffffff ;  /* 0xffffffff00057882 */ /* 0x000fc60000000000 */
[----:B------:R-:W-:Y:S05]  /*6720*/  BRA.DIV UR5, `(.L_x_121) ;  /* 0x00000006051c7947 */ /* 0x000fea000b800000 */
[----:B------:R-:W-:-:S13]  /*6730*/  ELECT P0, URZ, PT ;  /* 0x00000000003f782f */ /* 0x000fda0003800000 */
.L_x_135:
[----:B------:R-:W-:Y:S04]  /*6740*/  BSSY B0, `(.L_x_122) ;  /* 0x000002b000007945 */ /* 0x000fe80003800000 */
[----:B------:R-:W-:Y:S05]  /*6750*/  @!P0 BRA `(.L_x_123) ;  /* 0x0000000000a48947 */ /* 0x000fea0003800000 */
[----:B------:R-:W-:-:S04]  /*6760*/  LOP3.LUT R2, R2, 0x2, RZ, 0xfc, !PT ;  /* 0x0000000202027812 */ /* 0x000fc800078efcff */
[----:B------:R-:W-:-:S13]  /*6770*/  ISETP.NE.AND P0, PT, R2, 0x3, PT ;  /* 0x000000030200780c */ /* 0x000fda0003f05270 */
[----:B------:R-:W-:Y:S05]  /*6780*/  @!P0 BRA `(.L_x_124) ;  /* 0x0000000000048947 */ /* 0x000fea0003800000 */
[----:B------:R-:W-:Y:S01]  /*6790*/  BPT.TRAP 0x1 ;  /* 0x000000040000795c */ /* 0x000fe20000300000 */
.L_x_124:
[----:B------:R-:W0:Y:S01]  /*67a0*/  S2R R3, SR_CgaCtaId ;  /* 0x0000000000037919 */ /* 0x000e220000008800 */
[----:B------:R-:W-:Y:S02]  /*67b0*/  MOV R0, 0x400 ;  /* 0x0000040000007802 */ /* 0x000fe40000000f00 */
[----:B------:R-:W-:Y:S02]  /*67c0*/  SHF.L.U32 R2, R15, 0x1f, RZ ;  /* 0x0000001f0f027819 */ /* 0x000fe400000006ff */
[----:B0-----:R-:W-:-:S05]  /*67d0*/  LEA R3, R3, R0, 0x18 ;  /* 0x0000000003037211 */ /* 0x001fca00078ec0ff */
[----:B------:R-:W-:-:S04]  /*67e0*/  VIADD R3, R3, 0x20 ;  /* 0x0000002003037836 */ /* 0x000fc80000000000 */
[C---:B------:R-:W-:Y:S02]  /*67f0*/  IMAD R5, R14.reuse, 0x8, R3 ;  /* 0x000000080e057824 */ /* 0x040fe400078e0203 */
[----:B------:R-:W-:Y:S02]  /*6800*/  VIADD R14, R14, 0x1 ;  /* 0x000000010e0e7836 */ /* 0x000fe40000000000 */
[----:B------:R-:W0:Y:S03]  /*6810*/  SYNCS.PHASECHK.TRANS64.TRYWAIT P0, [R5+URZ], R2 ;  /* 0x00000002050075a7 */ /* 0x000e26000800017f */
[----:B------:R-:W-:-:S04]  /*6820*/  ISETP.NE.AND P1, PT, R14, 0x4, PT ;  /* 0x000000040e00780c */ /* 0x000fc80003f25270 */
[----:B------:R-:W-:Y:S02]  /*6830*/  SEL R0, RZ, 0x1, P1 ;  /* 0x00000001ff007807 */ /* 0x000fe40000800000 */
[----:B------:R-:W-:Y:S02]  /*6840*/  SEL R14, R14, RZ, P1 ;  /* 0x000000ff0e0e7207 */ /* 0x000fe40000800000 */
[----:B------:R-:W-:-:S03]  /*6850*/  LOP3.LUT R15, R15, R0, RZ, 0x3c, !PT ;  /* 0x000000000f0f7212 */ /* 0x000fc600078e3cff */
[----:B------:R-:W-:Y:S01]  /*6860*/  IMAD R7, R14, 0x8, R3 ;  /* 0x000000080e077824 */ /* 0x000fe200078e0203 */
[----:B------:R-:W-:Y:S01]  /*6870*/  SHF.L.U32 R4, R15, 0x1f, RZ ;  /* 0x0000001f0f047819 */ /* 0x000fe200000006ff */
[----:B0-----:R-:W-:Y:S06]  /*6880*/  @!P0 BRA `(.L_x_125) ;  /* 0x0000000000e48947 */ /* 0x001fec0003800000 */
.L_x_136:
[----:B------:R-:W1:Y:S01]  /*6890*/  SYNCS.PHASECHK.TRANS64.TRYWAIT P0, [R7+URZ], R4 ;  /* 0x00000004070075a7 */ /* 0x000e62000800017f */
[----:B------:R-:W-:-:S05]  /*68a0*/  VIADD R0, R14, 0x1 ;  /* 0x000000010e007836 */ /* 0x000fca0000000000 */
[----:B------:R-:W-:-:S04]  /*68b0*/  ISETP.NE.AND P1, PT, R0, 0x4, PT ;  /* 0x000000040000780c */ /* 0x000fc80003f25270 */
[----:B0-----:R-:W-:Y:S02]  /*68c0*/  SEL R2, RZ, 0x1, P1 ;  /* 0x00000001ff027807 */ /* 0x001fe40000800000 */
[----:B------:R-:W-:Y:S02]  /*68d0*/  SEL R0, R0, RZ, P1 ;  /* 0x000000ff00007207 */ /* 0x000fe40000800000 */
[----:B------:R-:W-:-:S03]  /*68e0*/  LOP3.LUT R15, R15, R2, RZ, 0x3c, !PT ;  /* 0x000000020f0f7212 */ /* 0x000fc600078e3cff */
[----:B------:R-:W-:Y:S01]  /*68f0*/  IMAD R6, R0, 0x8, R3 ;  /* 0x0000000800067824 */ /* 0x000fe200078e0203 */
[----:B------:R-:W-:Y:S01]  /*6900*/  SHF.L.U32 R5, R15, 0x1f, RZ ;  /* 0x0000001f0f057819 */ /* 0x000fe200000006ff */
[----:B-1----:R-:W-:Y:S06]  /*6910*/  @!P0 BRA `(.L_x_126) ;  /* 0x0000000000d48947 */ /* 0x002fec0003800000 */
.L_x_137:
[----:B------:R-:W1:Y:S01]  /*6920*/  SYNCS.PHASECHK.TRANS64.TRYWAIT P0, [R6+URZ], R5 ;  /* 0x00000005060075a7 */ /* 0x000e62000800017f */
[----:B------:R-:W-:-:S05]  /*6930*/  VIADD R0, R0, 0x1 ;  /* 0x0000000100007836 */ /* 0x000fca0000000000 */
[----:B------:R-:W-:-:S04]  /*6940*/  ISETP.NE.AND P1, PT, R0, 0x4, PT ;  /* 0x000000040000780c */ /* 0x000fc80003f25270 */
[----:B------:R-:W-:Y:S02]  /*6950*/  SEL R2, RZ, 0x1, P1 ;  /* 0x00000001ff027807 */ /* 0x000fe40000800000 */
[----:B------:R-:W-:Y:S02]  /*6960*/  SEL R0, R0, RZ, P1 ;  /* 0x000000ff00007207 */ /* 0x000fe40000800000 */
[----:B------:R-:W-:Y:S01]  /*6970*/  LOP3.LUT R2, R15, R2, RZ, 0x3c, !PT ;  /* 0x000000020f027212 */ /* 0x000fe200078e3cff */
[----:B-1----:R-:W-:Y:S06]  /*6980*/  @!P0 BRA `(.L_x_127) ;  /* 0x0000000000cc8947 */ /* 0x002fec0003800000 */
.L_x_138:
[----:B------:R-:W-:Y:S01]  /*6990*/  IMAD R3, R0, 0x8, R3 ;  /* 0x0000000800037824 */ /* 0x000fe200078e0203 */
[----:B------:R-:W-:-:S07]  /*69a0*/  SHF.L.U32 R0, R2, 0x1f, RZ ;  /* 0x0000001f02007819 */ /* 0x000fce00000006ff */
.L_x_128:
[----:B--2---:R2:W3:Y:S02]  /*69b0*/  SYNCS.PHASECHK.TRANS64.TRYWAIT P0, [R3+URZ], R0 ;  /* 0x00000000030075a7 */ /* 0x0044e4000800017f */
[----:B---3--:R-:W-:Y:S05]  /*69c0*/  @!P0 NANOSLEEP.SYNCS 0x989680 ;  /* 0x009896800000895d */ /* 0x008fea0003900000 */
[----:B------:R-:W3:Y:S02]  /*69d0*/  @!P0 SYNCS.PHASECHK.TRANS64 P0, [R3+URZ], R0 ;  /* 0x00000000030085a7 */ /* 0x000ee4000800007f */
[----:B---3--:R-:W-:Y:S05]  /*69e0*/  @!P0 BRA `(.L_x_128) ;  /* 0xfffffffc00f08947 */ /* 0x008fea000383ffff */
.L_x_123:
[----:B------:R-:W-:Y:S05]  /*69f0*/  BSYNC B0 ;  /* 0x0000000000007941 */ /* 0x000fea0003800000 */
.L_x_122:
[----:B------:R-:W-:Y:S05]  /*6a00*/  EXIT ;  /* 0x000000000000794d */ /* 0x000fea0003800000 */
.L_x_21:
[----:B-1----:R-:W-:-:S04]  /*6a10*/  IMAD.U32 R9, RZ, RZ, UR6 ;  /* 0x00000006ff097e24 */ /* 0x002fc8000f8e00ff */
[----:B------:R1:W3:Y:S03]  /*6a20*/  SYNCS.PHASECHK.TRANS64.TRYWAIT P0, [R9+URZ], R8 ;  /* 0x00000008090075a7 */ /* 0x0002e6000800017f */
[----:B---3--:R-:W-:Y:S05]  /*6a30*/  @!P0 NANOSLEEP.SYNCS 0x989680 ;  /* 0x009896800000895d */ /* 0x008fea0003900000 */
[----:B------:R-:W3:Y:S02]  /*6a40*/  @!P0 SYNCS.PHASECHK.TRANS64 P0, [R9+URZ], R8 ;  /* 0x00000008090085a7 */ /* 0x000ee4000800007f */
[----:B---3--:R-:W-:Y:S05]  /*6a50*/  @!P0 BRA `(.L_x_21) ;  /* 0xfffffffc00ec8947 */ /* 0x008fea000383ffff */
[----:B------:R-:W-:Y:S05]  /*6a60*/  BRA `(.L_x_20) ;  /* 0xffffffa800e87947 */ /* 0x000fea000383ffff */
.L_x_27:
[----:B-1----:R-:W-:-:S04]  /*6a70*/  IMAD.U32 R11, RZ, RZ, UR12 ;  /* 0x0000000cff0b7e24 */ /* 0x002fc8000f8e00ff */
[----:B------:R1:W3:Y:S03]  /*6a80*/  SYNCS.PHASECHK.TRANS64.TRYWAIT P0, [R11+URZ], R10 ;  /* 0x0000000a0b0075a7 */ /* 0x0002e6000800017f */
[----:B---3--:R-:W-:Y:S05]  /*6a90*/  @!P0 NANOSLEEP.SYNCS 0x989680 ;  /* 0x009896800000895d */ /* 0x008fea0003900000 */
[----:B------:R-:W3:Y:S02]  /*6aa0*/  @!P0 SYNCS.PHASECHK.TRANS64 P0, [R11+URZ], R10 ;  /* 0x0000000a0b0085a7 */ /* 0x000ee4000800007f */
[----:B---3--:R-:W-:Y:S05]  /*6ab0*/  @!P0 BRA `(.L_x_27) ;  /* 0xfffffffc00ec8947 */ /* 0x008fea000383ffff */
[----:B------:R-:W-:Y:S05]  /*6ac0*/  BRA `(.L_x_26) ;  /* 0xffffffb0005c7947 */ /* 0x000fea000383ffff */
.L_x_110:
[----:B------:R-:W-:Y:S01]  /*6ad0*/  BSSY B1, `(.L_x_129) ;  /* 0x0000006000017945 */ /* 0x000fe20003800000 */
[----:B------:R-:W-:-:S07]  /*6ae0*/  IMAD.MOV.U32 R7, RZ, RZ, -0x1 ;  /* 0xffffffffff077424 */ /* 0x000fce00078e00ff */
[----:B------:R-:W-:Y:S05]  /*6af0*/  WARPSYNC.COLLECTIVE R7, `(.L_x_130) ;  /* 0x00000000070c7348 */ /* 0x000fea0003c00000 */
[----:B------:R-:W-:Y:S02]  /*6b00*/  ELECT P0, UR62, PT ;  /* 0x00000000003e782f */ /* 0x000fe40003800000 */
[----:B------:R-:W-:Y:S01]  /*6b10*/  MOV R7, UR62 ;  /* 0x0000003e00077c02 */ /* 0x000fe20008000f00 */
[----:B------:R-:W-:Y:S10]  /*6b20*/  ENDCOLLECTIVE ;  /* 0x000000000000791b */ /* 0x000ff40003800000 */
.L_x_130:
[----:B------:R-:W-:Y:S05]  /*6b30*/  BSYNC B1 ;  /* 0x0000000000017941 */ /* 0x000fea0003800000 */
.L_x_129:
[----:B------:R-:W-:Y:S05]  /*6b40*/  BRA `(.L_x_131) ;  /* 0xfffffff0003c7947 */ /* 0x000fea000383ffff */
.L_x_113:
[----:B0-----:R0:W1:Y:S02]  /*6b50*/  SYNCS.PHASECHK.TRANS64.TRYWAIT P0, [R21+URZ+0x20], R8 ;  /* 0x00002008150075a7 */ /* 0x001064000800017f */
[----:B-1----:R-:W-:Y:S05]  /*6b60*/  @!P0 NANOSLEEP.SYNCS 0x989680 ;  /* 0x009896800000895d */ /* 0x002fea0003900000 */
[----:B------:R-:W1:Y:S02]  /*6b70*/  @!P0 SYNCS.PHASECHK.TRANS64 P0, [R21+URZ+0x20], R8 ;  /* 0x00002008150085a7 */ /* 0x000e64000800007f */
[----:B-1----:R-:W-:Y:S05]  /*6b80*/  @!P0 BRA `(.L_x_113) ;  /* 0xfffffffc00f08947 */ /* 0x002fea000383ffff */
[----:B------:R-:W-:Y:S05]  /*6b90*/  BRA `(.L_x_132) ;  /* 0xfffffff000747947 */ /* 0x000fea000383ffff */
.L_x_121:
[----:B------:R-:W-:Y:S01]  /*6ba0*/  BSSY B0, `(.L_x_133) ;  /* 0x0000006000007945 */ /* 0x000fe20003800000 */
[----:B------:R-:W-:-:S07]  /*6bb0*/  IMAD.MOV.U32 R7, RZ, RZ, -0x1 ;  /* 0xffffffffff077424 */ /* 0x000fce00078e00ff */
[----:B------:R-:W-:Y:S05]  /*6bc0*/  WARPSYNC.COLLECTIVE R7, `(.L_x_134) ;  /* 0x00000000070c7348 */ /* 0x000fea0003c00000 */
[----:B------:R-:W-:Y:S02]  /*6bd0*/  ELECT P0, UR62, PT ;  /* 0x00000000003e782f */ /* 0x000fe40003800000 */
[----:B------:R-:W-:Y:S01]  /*6be0*/  MOV R7, UR62 ;  /* 0x0000003e00077c02 */ /* 0x000fe20008000f00 */
[----:B------:R-:W-:Y:S10]  /*6bf0*/  ENDCOLLECTIVE ;  /* 0x000000000000791b */ /* 0x000ff40003800000 */
.L_x_134:
[----:B------:R-:W-:Y:S05]  /*6c00*/  BSYNC B0 ;  /* 0x0000000000007941 */ /* 0x000fea0003800000 */
.L_x_133:
[----:B------:R-:W-:Y:S05]  /*6c10*/  BRA `(.L_x_135) ;  /* 0xfffffff800c87947 */ /* 0x000fea000383ffff */
.L_x_125:
[----:B0-----:R0:W1:Y:S02]  /*6c20*/  SYNCS.PHASECHK.TRANS64.TRYWAIT P0, [R5+URZ], R2 ;  /* 0x00000002050075a7 */ /* 0x001064000800017f */
[----:B-1----:R-:W-:Y:S05]  /*6c30*/  @!P0 NANOSLEEP.SYNCS 0x989680 ;  /* 0x009896800000895d */ /* 0x002fea0003900000 */
[----:B------:R-:W1:Y:S02]  /*6c40*/  @!P0 SYNCS.PHASECHK.TRANS64 P0, [R5+URZ], R2 ;  /* 0x00000002050085a7 */ /* 0x000e64000800007f */
[----:B-1----:R-:W-:Y:S05]  /*6c50*/  @!P0 BRA `(.L_x_125) ;  /* 0xfffffffc00f08947 */ /* 0x002fea000383ffff */
[----:B------:R-:W-:Y:S05]  /*6c60*/  BRA `(.L_x_136) ;  /* 0xfffffffc00087947 */ /* 0x000fea000383ffff */
.L_x_126:
[----:B0-----:R0:W1:Y:S02]  /*6c70*/  SYNCS.PHASECHK.TRANS64.TRYWAIT P0, [R7+URZ], R4 ;  /* 0x00000004070075a7 */ /* 0x001064000800017f */
[----:B-1----:R-:W-:Y:S05]  /*6c80*/  @!P0 NANOSLEEP.SYNCS 0x989680 ;  /* 0x009896800000895d */ /* 0x002fea0003900000 */
[----:B------:R-:W1:Y:S02]  /*6c90*/  @!P0 SYNCS.PHASECHK.TRANS64 P0, [R7+URZ], R4 ;  /* 0x00000004070085a7 */ /* 0x000e64000800007f */
[----:B-1----:R-:W-:Y:S05]  /*6ca0*/  @!P0 BRA `(.L_x_126) ;  /* 0xfffffffc00f08947 */ /* 0x002fea000383ffff */
[----:B------:R-:W-:Y:S05]  /*6cb0*/  BRA `(.L_x_137) ;  /* 0xfffffffc00187947 */ /* 0x000fea000383ffff */
.L_x_127:
[----:B-1----:R1:W2:Y:S02]  /*6cc0*/  SYNCS.PHASECHK.TRANS64.TRYWAIT P0, [R6+URZ], R5 ;  /* 0x00000005060075a7 */ /* 0x0022a4000800017f */
[----:B--2---:R-:W-:Y:S05]  /*6cd0*/  @!P0 NANOSLEEP.SYNCS 0x989680 ;  /* 0x009896800000895d */ /* 0x004fea0003900000 */
[----:B------:R-:W2:Y:S02]  /*6ce0*/  @!P0 SYNCS.PHASECHK.TRANS64 P0, [R6+URZ], R5 ;  /* 0x00000005060085a7 */ /* 0x000ea4000800007f */
[----:B--2---:R-:W-:Y:S05]  /*6cf0*/  @!P0 BRA `(.L_x_127) ;  /* 0xfffffffc00f08947 */ /* 0x004fea000383ffff */
[----:B------:R-:W-:Y:S05]  /*6d00*/  BRA `(.L_x_138) ;  /* 0xfffffffc00207947 */ /* 0x000fea000383ffff */
.L_x_139:
[----:B------:R-:W-:-:S00]  /*6d10*/  BRA `(.L_x_139) ;  /* 0xfffffffc00fc7947 */ /* 0x000fc0000383ffff */
[----:B------:R-:W-:-:S00]  /*6d20*/  NOP ;  /* 0x0000000000007918 */ /* 0x000fc00000000000 */
        /* <DEDUP_REMOVED lines=13> */
.L_x_140:


//--------------------- .nv.shared._ZN7cutlass13device_kernelINS_4gemm6kernel13GemmUniversalIN4cute5tupleIJiiiiEEENS1_10collective13CollectiveMmaINS1_37MainloopSm90TmaGmmaWarpSpecializedFP8ILi4ENS5_IJNS4_1CILi2EEENSA_ILi1EEESC_EEENS1_35KernelTmaWarpSpecializedCooperativeEEENS5_IJNSA_ILi128EEENSA_ILi64EEENSA_ILi32EEEEEENS_12float_e5m2_tENS5_IJlSC_lEEESK_SL_NS4_8TiledMMAINS4_8MMA_AtomIJNS4_4SM904GMMA30MMA_64x64x32_F32E5M2E5M2_SS_TNILNSP_7ScaleInE1ELSR_1EEEEEENS4_6LayoutISD_NS5_IJSC_NSA_ILi0EEESV_EEEEENS5_IJNS4_10UnderscoreESY_SY_EEEEENS4_13SM90_TMA_LOADENS4_14ComposedLayoutINS4_7SwizzleILi1ELi4ELi3EEENS4_18smem_ptr_flag_bitsILi8EEENSU_INS5_IJNSA_ILi8EEESI_EEENS5_IJSI_SC_EEEEEEEvNS4_8identityENS4_23SM90_TMA_LOAD_MULTICASTES1B_vS1C_EENS_8epilogue10collective6detail29Sm90TmaWarpSpecializedAdapterINS1G_15DefaultEpilogueISK_SL_SL_NS1F_6thread17LinearCombinationISK_Li1EffLNS1K_9ScaleType4KindE0ELNS_15FloatRoundStyleE2ESK_EENS1_15EpilogueDefaultEEEEEvvEEEEvNT_6ParamsE --------------------------
	.section	.nv.shared._ZN7cutlass13device_kernelINS_4gemm6kernel13GemmUniversalIN4cute5tupleIJiiiiEEENS1_10collective13CollectiveMmaINS1_37MainloopSm90TmaGmmaWarpSpecializedFP8ILi4ENS5_IJNS4_1CILi2EEENSA_ILi1EEESC_EEENS1_35KernelTmaWarpSpecializedCooperativeEEENS5_IJNSA_ILi128EEENSA_ILi64EEENSA_ILi32EEEEEENS_12float_e5m2_tENS5_IJlSC_lEEESK_SL_NS4_8TiledMMAINS4_8MMA_AtomIJNS4_4SM904GMMA30MMA_64x64x32_F32E5M2E5M2_SS_TNILNSP_7ScaleInE1ELSR_1EEEEEENS4_6LayoutISD_NS5_IJSC_NSA_ILi0EEESV_EEEEENS5_IJNS4_10UnderscoreESY_SY_EEEEENS4_13SM90_TMA_LOADENS4_14ComposedLayoutINS4_7SwizzleILi1ELi4ELi3EEENS4_18smem_ptr_flag_bitsILi8EEENSU_INS5_IJNSA_ILi8EEESI_EEENS5_IJSI_SC_EEEEEEEvNS4_8identityENS4_23SM90_TMA_LOAD_MULTICASTES1B_vS1C_EENS_8epilogue10collective6detail29Sm90TmaWarpSpecializedAdapterINS1G_15DefaultEpilogueISK_SL_SL_NS1F_6thread17LinearCombinationISK_Li1EffLNS1K_9ScaleType4KindE0ELNS_15FloatRoundStyleE2ESK_EENS1_15EpilogueDefaultEEEEEvvEEEEvNT_6ParamsE,"aw",@nobits
	.sectionflags	@""
	.align	16
	.zero		1024


//--------------------- .nv.shared.reserved.0     --------------------------
	.section	.nv.shared.reserved.0,"aw",@nobits
	.weak		__nv_reservedSMEM_offset_0_alias
	.size		__nv_reservedSMEM_offset_0_alias, 0, 0
	.other		__nv_reservedSMEM_offset_0_alias,@"STO_CUDA_RESERVED_SHARED STV_DEFAULT"
__nv_reservedSMEM_offset_0_alias:
	.zero		0


//--------------------- .nv.global                --------------------------
	.section	.nv.global,"aw",@nobits
.nv.global:
	.type		_ZN39_INTERNAL_9b653f2e_4_k_cu_0243d277_55854cute1_E,@object
	.size		_ZN39_INTERNAL_9b653f2e_4_k_cu_0243d277_55854cute1_E,(_ZN39_INTERNAL_9b653f2e_4_k_cu_0243d277_55854cuda3std3__45__cpo6cbeginE - _ZN39_INTERNAL_9b653f2e_4_k_cu_0243d277_55854cute1_E)
_ZN39_INTERNAL_9b653f2e_4_k_cu_0243d277_55854cute1_E:
	.zero		1
	.type		_ZN39_INTERNAL_9b653f2e_4_k_cu_0243d277_55854cuda3std3__45__cpo6cbeginE,@object
	.size		_ZN39_INTERNAL_9b653f2e_4_k_cu_0243d277_55854cuda3std3__45__cpo6cbeginE,(_ZN39_INTERNAL_9b653f2e_4_k_cu_0243d277_55854cuda3std3__48in_placeE - _ZN39_INTERNAL_9b653f2e_4_k_cu_0243d277_55854cuda3std3__45__cpo6cbeginE)
_ZN39_INTERNAL_9b653f2e_4_k_cu_0243d277_55854cuda3std3__45__cpo6cbeginE:
	.zero		1
	.type		_ZN39_INTERNAL_9b653f2e_4_k_cu_0243d277_55854cuda3std3__48in_placeE,@object
	.size		_ZN39_INTERNAL_9b653f2e_4_k_cu_0243d277_55854cuda3std3__48in_placeE,(_ZN39_INTERNAL_9b653f2e_4_k_cu_0243d277_55854cuda3std6ranges3__45__cpo9iter_moveE - _ZN39_INTERNAL_9b653f2e_4_k_cu_0243d277_55854cuda3std3__48in_placeE)
_ZN39_INTERNAL_9b653f2e_4_k_cu_0243d277_55854cuda3std3__48in_placeE:
	.zero		1
	.type		_ZN39_INTERNAL_9b653f2e_4_k_cu_0243d277_55854cuda3std6ranges3__45__cpo9iter_moveE,@object
	.size		_ZN39_INTERNAL_9b653f2e_4_k_cu_0243d277_55854cuda3std6ranges3__45__cpo9iter_moveE,(_ZN39_INTERNAL_9b653f2e_4_k_cu_0243d277_55854cuda3std3__45__cpo5beginE - _ZN39_INTERNAL_9b653f2e_4_k_cu_0243d277_55854cuda3std6ranges3__45__cpo9iter_moveE)
_ZN39_INTERNAL_9b653f2e_4_k_cu_0243d277_55854cuda3std6ranges3__45__cpo9iter_moveE:
	.zero		1
	.type		_ZN39_INTERNAL_9b653f2e_4_k_cu_0243d277_55854cuda3std3__45__cpo5beginE,@object
	.size		_ZN39_INTERNAL_9b653f2e_4_k_cu_0243d277_55854cuda3std3__45__cpo5beginE,(_ZN39_INTERNAL_9b653f2e_4_k_cu_0243d277_55854cuda3std3__441_GLOBAL__N__9b653f2e_4_k_cu_0243d277_55856ignoreE - _ZN39_INTERNAL_9b653f2e_4_k_cu_0243d277_55854cuda3std3__45__cpo5beginE)
_ZN39_INTERNAL_9b653f2e_4_k_cu_0243d277_55854cuda3std3__45__cpo5beginE:
	.zero		1
	.type		_ZN39_INTERNAL_9b653f2e_4_k_cu_0243d277_55854cuda3std3__441_GLOBAL__N__9b653f2e_4_k_cu_0243d277_55856ignoreE,@object
	.size		_ZN39_INTERNAL_9b653f2e_4_k_cu_0243d277_55854cuda3std3__441_GLOBAL__N__9b653f2e_4_k_cu_0243d277_55856ignoreE,(_ZN39_INTERNAL_9b653f2e_4_k_cu_0243d277_55854cute7productE - _ZN39_INTERNAL_9b653f2e_4_k_cu_0243d277_55854cuda3std3__441_GLOBAL__N__9b653f2e_4_k_cu_0243d277_55856ignoreE)
_ZN39_INTERNAL_9b653f2e_4_k_cu_0243d277_55854cuda3std3__441_GLOBAL__N__9b653f2e_4_k_cu_0243d277_55856ignoreE:
	.zero		1
	.type		_ZN39_INTERNAL_9b653f2e_4_k_cu_0243d277_55854cute7productE,@object
	.size		_ZN39_INTERNAL_9b653f2e_4_k_cu_0243d277_55854cute7productE,(_ZN39_INTERNAL_9b653f2e_4_k_cu_0243d277_55854cuda3std3__45__cpo3endE - _ZN39_INTERNAL_9b653f2e_4_k_cu_0243d277_55854cute7productE)
_ZN39_INTERNAL_9b653f2e_4_k_cu_0243d277_55854cute7productE:
	.zero		1
	.type		_ZN39_INTERNAL_9b653f2e_4_k_cu_0243d277_55854cuda3std3__45__cpo3endE,@object
	.size		_ZN39_INTERNAL_9b653f2e_4_k_cu_0243d277_55854cuda3std3__45__cpo3endE,(_ZN39_INTERNAL_9b653f2e_4_k_cu_0243d277_55854cuda3std3__419piecewise_constructE - _ZN39_INTERNAL_9b653f2e_4_k_cu_0243d277_55854cuda3std3__45__cpo3endE)
_ZN39_INTERNAL_9b653f2e_4_k_cu_0243d277_55854cuda3std3__45__cpo3endE:
	.zero		1
	.type		_ZN39_INTERNAL_9b653f2e_4_k_cu_0243d277_55854cuda3std3__419piecewise_constructE,@object
	.size		_ZN39_INTERNAL_9b653f2e_4_k_cu_0243d277_55854cuda3std3__419piecewise_constructE,(_ZN39_INTERNAL_9b653f2e_4_k_cu_0243d277_55854cuda3std3__45__cpo4cendE - _ZN39_INTERNAL_9b653f2e_4_k_cu_0243d277_55854cuda3std3__419piecewise_constructE)
_ZN39_INTERNAL_9b653f2e_4_k_cu_0243d277_55854cuda3std3__419piecewise_constructE:
	.zero		1
	.type		_ZN39_INTERNAL_9b653f2e_4_k_cu_0243d277_55854cuda3std3__45__cpo4cendE,@object
	.size		_ZN39_INTERNAL_9b653f2e_4_k_cu_0243d277_55854cuda3std3__45__cpo4cendE,(_ZN39_INTERNAL_9b653f2e_4_k_cu_0243d277_55854cuda3std6ranges3__45__cpo4swapE - _ZN39_INTERNAL_9b653f2e_4_k_cu_0243d277_55854cuda3std3__45__cpo4cendE)
_ZN39_INTERNAL_9b653f2e_4_k_cu_0243d277_55854cuda3std3__45__cpo4cendE:
	.zero		1
	.type		_ZN39_INTERNAL_9b653f2e_4_k_cu_0243d277_55854cuda3std6ranges3__45__cpo4swapE,@object
	.size		_ZN39_INTERNAL_9b653f2e_4_k_cu_0243d277_55854cuda3std6ranges3__45__cpo4swapE,(.L_7 - _ZN39_INTERNAL_9b653f2e_4_k_cu_0243d277_55854cuda3std6ranges3__45__cpo4swapE)
_ZN39_INTERNAL_9b653f2e_4_k_cu_0243d277_55854cuda3std6ranges3__45__cpo4swapE:
	.zero		1
.L_7:


//--------------------- .nv.constant0._ZN7cutlass13device_kernelINS_4gemm6kernel13GemmUniversalIN4cute5tupleIJiiiiEEENS1_10collective13CollectiveMmaINS1_37MainloopSm90TmaGmmaWarpSpecializedFP8ILi4ENS5_IJNS4_1CILi2EEENSA_ILi1EEESC_EEENS1_35KernelTmaWarpSpecializedCooperativeEEENS5_IJNSA_ILi128EEENSA_ILi64EEENSA_ILi32EEEEEENS_12float_e5m2_tENS5_IJlSC_lEEESK_SL_NS4_8TiledMMAINS4_8MMA_AtomIJNS4_4SM904GMMA30MMA_64x64x32_F32E5M2E5M2_SS_TNILNSP_7ScaleInE1ELSR_1EEEEEENS4_6LayoutISD_NS5_IJSC_NSA_ILi0EEESV_EEEEENS5_IJNS4_10UnderscoreESY_SY_EEEEENS4_13SM90_TMA_LOADENS4_14ComposedLayoutINS4_7SwizzleILi1ELi4ELi3EEENS4_18smem_ptr_flag_bitsILi8EEENSU_INS5_IJNSA_ILi8EEESI_EEENS5_IJSI_SC_EEEEEEEvNS4_8identityENS4_23SM90_TMA_LOAD_MULTICASTES1B_vS1C_EENS_8epilogue10collective6detail29Sm90TmaWarpSpecializedAdapterINS1G_15DefaultEpilogueISK_SL_SL_NS1F_6thread17LinearCombinationISK_Li1EffLNS1K_9ScaleType4KindE0ELNS_15FloatRoundStyleE2ESK_EENS1_15EpilogueDefaultEEEEEvvEEEEvNT_6ParamsE --------------------------
	.section	.nv.constant0._ZN7cutlass13device_kernelINS_4gemm6kernel13GemmUniversalIN4cute5tupleIJiiiiEEENS1_10collective13CollectiveMmaINS1_37MainloopSm90TmaGmmaWarpSpecializedFP8ILi4ENS5_IJNS4_1CILi2EEENSA_ILi1EEESC_EEENS1_35KernelTmaWarpSpecializedCooperativeEEENS5_IJNSA_ILi128EEENSA_ILi64EEENSA_ILi32EEEEEENS_12float_e5m2_tENS5_IJlSC_lEEESK_SL_NS4_8TiledMMAINS4_8MMA_AtomIJNS4_4SM904GMMA30MMA_64x64x32_F32E5M2E5M2_SS_TNILNSP_7ScaleInE1ELSR_1EEEEEENS4_6LayoutISD_NS5_IJSC_NSA_ILi0EEESV_EEEEENS5_IJNS4_10UnderscoreESY_SY_EEEEENS4_13SM90_TMA_LOADENS4_14ComposedLayoutINS4_7SwizzleILi1ELi4ELi3EEENS4_18smem_ptr_flag_bitsILi8EEENSU_INS5_IJNSA_ILi8EEESI_EEENS5_IJSI_SC_EEEEEEEvNS4_8identityENS4_23SM90_TMA_LOAD_MULTICASTES1B_vS1C_EENS_8epilogue10collective6detail29Sm90TmaWarpSpecializedAdapterINS1G_15DefaultEpilogueISK_SL_SL_NS1F_6thread17LinearCombinationISK_Li1EffLNS1K_9ScaleType4KindE0ELNS_15FloatRoundStyleE2ESK_EENS1_15EpilogueDefaultEEEEEvvEEEEvNT_6ParamsE,"a",@progbits
	.sectionflags	@""
	.align	4
.nv.constant0._ZN7cutlass13device_kernelINS_4gemm6kernel13GemmUniversalIN4cute5tupleIJiiiiEEENS1_10collective13CollectiveMmaINS1_37MainloopSm90TmaGmmaWarpSpecializedFP8ILi4ENS5_IJNS4_1CILi2EEENSA_ILi1EEESC_EEENS1_35KernelTmaWarpSpecializedCooperativeEEENS5_IJNSA_ILi128EEENSA_ILi64EEENSA_ILi32EEEEEENS_12float_e5m2_tENS5_IJlSC_lEEESK_SL_NS4_8TiledMMAINS4_8MMA_AtomIJNS4_4SM904GMMA30MMA_64x64x32_F32E5M2E5M2_SS_TNILNSP_7ScaleInE1ELSR_1EEEEEENS4_6LayoutISD_NS5_IJSC_NSA_ILi0EEESV_EEEEENS5_IJNS4_10UnderscoreESY_SY_EEEEENS4_13SM90_TMA_LOADENS4_14ComposedLayoutINS4_7SwizzleILi1ELi4ELi3EEENS4_18smem_ptr_flag_bitsILi8EEENSU_INS5_IJNSA_ILi8EEESI_EEENS5_IJSI_SC_EEEEEEEvNS4_8identityENS4_23SM90_TMA_LOAD_MULTICASTES1B_vS1C_EENS_8epilogue10collective6detail29Sm90TmaWarpSpecializedAdapterINS1G_15DefaultEpilogueISK_SL_SL_NS1F_6thread17LinearCombinationISK_Li1EffLNS1K_9ScaleType4KindE0ELNS_15FloatRoundStyleE2ESK_EENS1_15EpilogueDefaultEEEEEvvEEEEvNT_6ParamsE:
	.zero		1664


//--------------------- SYMBOLS --------------------------

	.type		.nv.reservedSmem.offset0,@object
	.size		.nv.reservedSmem.offset0,0x4
